//
// Generated by NVIDIA NVVM Compiler
//
// Compiler Build ID: CL-36424714
// Cuda compilation tools, release 13.0, V13.0.88
// Based on NVVM 20.0.0
//

.version 9.0
.target sm_100
.address_size 64

	// .globl	_Z10max_kernelPfS_i
// _ZZ10max_kernelPfS_iE11shared_data has been demoted
// _ZZ14exp_sum_kernelPfS_S_iE11shared_data has been demoted

.visible .entry _Z10max_kernelPfS_i(
	.param .u64 .ptr .align 1 _Z10max_kernelPfS_i_param_0,
	.param .u64 .ptr .align 1 _Z10max_kernelPfS_i_param_1,
	.param .u32 _Z10max_kernelPfS_i_param_2
)
{
	.reg .pred 	%p<15>;
	.reg .b32 	%r<27>;
	.reg .b32 	%f<46>;
	.reg .b64 	%rd<23>;
	// demoted variable
	.shared .align 4 .b8 _ZZ10max_kernelPfS_iE11shared_data[128];
	ld.param.u64 	%rd3, [_Z10max_kernelPfS_i_param_0];
	ld.param.u64 	%rd2, [_Z10max_kernelPfS_i_param_1];
	ld.param.u32 	%r6, [_Z10max_kernelPfS_i_param_2];
	cvta.to.global.u64 	%rd1, %rd3;
	mov.u32 	%r1, %ctaid.y;
	mov.u32 	%r7, %ctaid.x;
	shl.b32 	%r8, %r7, 8;
	mov.u32 	%r2, %tid.x;
	add.s32 	%r3, %r8, %r2;
	setp.ge.u32 	%p1, %r3, %r6;
	mov.f32 	%f40, 0fFF800000;
	@%p1 bra 	$L__BB0_15;
	mad.lo.s32 	%r4, %r6, %r1, %r3;
	mul.wide.u32 	%rd4, %r4, 4;
	add.s64 	%rd5, %rd1, %rd4;
	ld.global.f32 	%f40, [%rd5];
	add.s32 	%r9, %r3, 32;
	setp.ge.u32 	%p2, %r9, %r6;
	@%p2 bra 	$L__BB0_3;
	add.s32 	%r10, %r4, 32;
	mul.wide.u32 	%rd6, %r10, 4;
	add.s64 	%rd7, %rd1, %rd6;
	ld.global.f32 	%f17, [%rd7];
	max.f32 	%f40, %f40, %f17;
$L__BB0_3:
	add.s32 	%r11, %r3, 64;
	setp.ge.u32 	%p3, %r11, %r6;
	@%p3 bra 	$L__BB0_5;
	add.s32 	%r12, %r4, 64;
	mul.wide.u32 	%rd8, %r12, 4;
	add.s64 	%rd9, %rd1, %rd8;
	ld.global.f32 	%f18, [%rd9];
	max.f32 	%f40, %f40, %f18;
$L__BB0_5:
	add.s32 	%r13, %r3, 96;
	setp.ge.u32 	%p4, %r13, %r6;
	@%p4 bra 	$L__BB0_7;
	add.s32 	%r14, %r4, 96;
	mul.wide.u32 	%rd10, %r14, 4;
	add.s64 	%rd11, %rd1, %rd10;
	ld.global.f32 	%f19, [%rd11];
	max.f32 	%f40, %f40, %f19;
$L__BB0_7:
	add.s32 	%r15, %r3, 128;
	setp.ge.u32 	%p5, %r15, %r6;
	@%p5 bra 	$L__BB0_9;
	add.s32 	%r16, %r4, 128;
	mul.wide.u32 	%rd12, %r16, 4;
	add.s64 	%rd13, %rd1, %rd12;
	ld.global.f32 	%f20, [%rd13];
	max.f32 	%f40, %f40, %f20;
$L__BB0_9:
	add.s32 	%r17, %r3, 160;
	setp.ge.u32 	%p6, %r17, %r6;
	@%p6 bra 	$L__BB0_11;
	add.s32 	%r18, %r4, 160;
	mul.wide.u32 	%rd14, %r18, 4;
	add.s64 	%rd15, %rd1, %rd14;
	ld.global.f32 	%f21, [%rd15];
	max.f32 	%f40, %f40, %f21;
$L__BB0_11:
	add.s32 	%r19, %r3, 192;
	setp.ge.u32 	%p7, %r19, %r6;
	@%p7 bra 	$L__BB0_13;
	add.s32 	%r20, %r4, 192;
	mul.wide.u32 	%rd16, %r20, 4;
	add.s64 	%rd17, %rd1, %rd16;
	ld.global.f32 	%f22, [%rd17];
	max.f32 	%f40, %f40, %f22;
$L__BB0_13:
	add.s32 	%r21, %r3, 224;
	setp.ge.u32 	%p8, %r21, %r6;
	@%p8 bra 	$L__BB0_15;
	add.s32 	%r22, %r4, 224;
	mul.wide.u32 	%rd18, %r22, 4;
	add.s64 	%rd19, %rd1, %rd18;
	ld.global.f32 	%f23, [%rd19];
	max.f32 	%f40, %f40, %f23;
$L__BB0_15:
	shl.b32 	%r23, %r2, 2;
	mov.u32 	%r24, _ZZ10max_kernelPfS_iE11shared_data;
	add.s32 	%r5, %r24, %r23;
	st.shared.f32 	[%r5], %f40;
	bar.sync 	0;
	setp.gt.u32 	%p9, %r2, 15;
	@%p9 bra 	$L__BB0_17;
	ld.shared.f32 	%f24, [%r5];
	ld.shared.f32 	%f25, [%r5+64];
	max.f32 	%f26, %f24, %f25;
	st.shared.f32 	[%r5], %f26;
$L__BB0_17:
	bar.sync 	0;
	setp.gt.u32 	%p10, %r2, 7;
	@%p10 bra 	$L__BB0_19;
	ld.shared.f32 	%f27, [%r5];
	ld.shared.f32 	%f28, [%r5+32];
	max.f32 	%f29, %f27, %f28;
	st.shared.f32 	[%r5], %f29;
$L__BB0_19:
	bar.sync 	0;
	setp.gt.u32 	%p11, %r2, 3;
	@%p11 bra 	$L__BB0_21;
	ld.shared.f32 	%f30, [%r5];
	ld.shared.f32 	%f31, [%r5+16];
	max.f32 	%f32, %f30, %f31;
	st.shared.f32 	[%r5], %f32;
$L__BB0_21:
	bar.sync 	0;
	setp.gt.u32 	%p12, %r2, 1;
	@%p12 bra 	$L__BB0_23;
	ld.shared.f32 	%f33, [%r5];
	ld.shared.f32 	%f34, [%r5+8];
	max.f32 	%f35, %f33, %f34;
	st.shared.f32 	[%r5], %f35;
$L__BB0_23:
	bar.sync 	0;
	setp.ne.s32 	%p13, %r2, 0;
	@%p13 bra 	$L__BB0_25;
	ld.shared.f32 	%f36, [%r5];
	ld.shared.f32 	%f37, [_ZZ10max_kernelPfS_iE11shared_data+4];
	max.f32 	%f38, %f36, %f37;
	st.shared.f32 	[%r5], %f38;
$L__BB0_25:
	setp.ne.s32 	%p14, %r2, 0;
	bar.sync 	0;
	@%p14 bra 	$L__BB0_27;
	cvta.to.global.u64 	%rd20, %rd2;
	mul.wide.u32 	%rd21, %r1, 4;
	add.s64 	%rd22, %rd20, %rd21;
	ld.shared.u32 	%r25, [_ZZ10max_kernelPfS_iE11shared_data];
	atom.global.max.s32 	%r26, [%rd22], %r25;
$L__BB0_27:
	ret;

}
	// .globl	_Z14exp_sum_kernelPfS_S_i
.visible .entry _Z14exp_sum_kernelPfS_S_i(
	.param .u64 .ptr .align 1 _Z14exp_sum_kernelPfS_S_i_param_0,
	.param .u64 .ptr .align 1 _Z14exp_sum_kernelPfS_S_i_param_1,
	.param .u64 .ptr .align 1 _Z14exp_sum_kernelPfS_S_i_param_2,
	.param .u32 _Z14exp_sum_kernelPfS_S_i_param_3
)
{
	.reg .pred 	%p<15>;
	.reg .b32 	%r<25>;
	.reg .b32 	%f<73>;
	.reg .b64 	%rd<27>;
	// demoted variable
	.shared .align 4 .b8 _ZZ14exp_sum_kernelPfS_S_iE11shared_data[128];
	ld.param.u64 	%rd3, [_Z14exp_sum_kernelPfS_S_i_param_0];
	ld.param.u64 	%rd4, [_Z14exp_sum_kernelPfS_S_i_param_1];
	ld.param.u64 	%rd2, [_Z14exp_sum_kernelPfS_S_i_param_2];
	ld.param.u32 	%r6, [_Z14exp_sum_kernelPfS_S_i_param_3];
	cvta.to.global.u64 	%rd1, %rd3;
	cvta.to.global.u64 	%rd5, %rd4;
	mov.u32 	%r1, %ctaid.y;
	mul.wide.u32 	%rd6, %r1, 4;
	add.s64 	%rd7, %rd5, %rd6;
	ld.global.f32 	%f1, [%rd7];
	mov.u32 	%r7, %ctaid.x;
	shl.b32 	%r8, %r7, 8;
	mov.u32 	%r2, %tid.x;
	add.s32 	%r3, %r8, %r2;
	setp.ge.u32 	%p1, %r3, %r6;
	mov.f32 	%f67, 0f00000000;
	@%p1 bra 	$L__BB1_15;
	mad.lo.s32 	%r4, %r6, %r1, %r3;
	mul.wide.u32 	%rd8, %r4, 4;
	add.s64 	%rd9, %rd1, %rd8;
	ld.global.f32 	%f18, [%rd9];
	sub.f32 	%f19, %f18, %f1;
	mul.f32 	%f20, %f19, 0f3FB8AA3B;
	ex2.approx.f32 	%f67, %f20;
	add.s32 	%r9, %r3, 32;
	setp.ge.u32 	%p2, %r9, %r6;
	@%p2 bra 	$L__BB1_3;
	add.s32 	%r10, %r4, 32;
	mul.wide.u32 	%rd10, %r10, 4;
	add.s64 	%rd11, %rd1, %rd10;
	ld.global.f32 	%f21, [%rd11];
	sub.f32 	%f22, %f21, %f1;
	mul.f32 	%f23, %f22, 0f3FB8AA3B;
	ex2.approx.f32 	%f24, %f23;
	add.f32 	%f67, %f67, %f24;
$L__BB1_3:
	add.s32 	%r11, %r3, 64;
	setp.ge.u32 	%p3, %r11, %r6;
	@%p3 bra 	$L__BB1_5;
	add.s32 	%r12, %r4, 64;
	mul.wide.u32 	%rd12, %r12, 4;
	add.s64 	%rd13, %rd1, %rd12;
	ld.global.f32 	%f25, [%rd13];
	sub.f32 	%f26, %f25, %f1;
	mul.f32 	%f27, %f26, 0f3FB8AA3B;
	ex2.approx.f32 	%f28, %f27;
	add.f32 	%f67, %f67, %f28;
$L__BB1_5:
	add.s32 	%r13, %r3, 96;
	setp.ge.u32 	%p4, %r13, %r6;
	@%p4 bra 	$L__BB1_7;
	add.s32 	%r14, %r4, 96;
	mul.wide.u32 	%rd14, %r14, 4;
	add.s64 	%rd15, %rd1, %rd14;
	ld.global.f32 	%f29, [%rd15];
	sub.f32 	%f30, %f29, %f1;
	mul.f32 	%f31, %f30, 0f3FB8AA3B;
	ex2.approx.f32 	%f32, %f31;
	add.f32 	%f67, %f67, %f32;
$L__BB1_7:
	add.s32 	%r15, %r3, 128;
	setp.ge.u32 	%p5, %r15, %r6;
	@%p5 bra 	$L__BB1_9;
	add.s32 	%r16, %r4, 128;
	mul.wide.u32 	%rd16, %r16, 4;
	add.s64 	%rd17, %rd1, %rd16;
	ld.global.f32 	%f33, [%rd17];
	sub.f32 	%f34, %f33, %f1;
	mul.f32 	%f35, %f34, 0f3FB8AA3B;
	ex2.approx.f32 	%f36, %f35;
	add.f32 	%f67, %f67, %f36;
$L__BB1_9:
	add.s32 	%r17, %r3, 160;
	setp.ge.u32 	%p6, %r17, %r6;
	@%p6 bra 	$L__BB1_11;
	add.s32 	%r18, %r4, 160;
	mul.wide.u32 	%rd18, %r18, 4;
	add.s64 	%rd19, %rd1, %rd18;
	ld.global.f32 	%f37, [%rd19];
	sub.f32 	%f38, %f37, %f1;
	mul.f32 	%f39, %f38, 0f3FB8AA3B;
	ex2.approx.f32 	%f40, %f39;
	add.f32 	%f67, %f67, %f40;
$L__BB1_11:
	add.s32 	%r19, %r3, 192;
	setp.ge.u32 	%p7, %r19, %r6;
	@%p7 bra 	$L__BB1_13;
	add.s32 	%r20, %r4, 192;
	mul.wide.u32 	%rd20, %r20, 4;
	add.s64 	%rd21, %rd1, %rd20;
	ld.global.f32 	%f41, [%rd21];
	sub.f32 	%f42, %f41, %f1;
	mul.f32 	%f43, %f42, 0f3FB8AA3B;
	ex2.approx.f32 	%f44, %f43;
	add.f32 	%f67, %f67, %f44;
$L__BB1_13:
	add.s32 	%r21, %r3, 224;
	setp.ge.u32 	%p8, %r21, %r6;
	@%p8 bra 	$L__BB1_15;
	add.s32 	%r22, %r4, 224;
	mul.wide.u32 	%rd22, %r22, 4;
	add.s64 	%rd23, %rd1, %rd22;
	ld.global.f32 	%f45, [%rd23];
	sub.f32 	%f46, %f45, %f1;
	mul.f32 	%f47, %f46, 0f3FB8AA3B;
	ex2.approx.f32 	%f48, %f47;
	add.f32 	%f67, %f67, %f48;
$L__BB1_15:
	shl.b32 	%r23, %r2, 2;
	mov.u32 	%r24, _ZZ14exp_sum_kernelPfS_S_iE11shared_data;
	add.s32 	%r5, %r24, %r23;
	st.shared.f32 	[%r5], %f67;
	bar.sync 	0;
	setp.gt.u32 	%p9, %r2, 15;
	@%p9 bra 	$L__BB1_17;
	ld.shared.f32 	%f49, [%r5+64];
	ld.shared.f32 	%f50, [%r5];
	add.f32 	%f51, %f49, %f50;
	st.shared.f32 	[%r5], %f51;
$L__BB1_17:
	bar.sync 	0;
	setp.gt.u32 	%p10, %r2, 7;
	@%p10 bra 	$L__BB1_19;
	ld.shared.f32 	%f52, [%r5+32];
	ld.shared.f32 	%f53, [%r5];
	add.f32 	%f54, %f52, %f53;
	st.shared.f32 	[%r5], %f54;
$L__BB1_19:
	bar.sync 	0;
	setp.gt.u32 	%p11, %r2, 3;
	@%p11 bra 	$L__BB1_21;
	ld.shared.f32 	%f55, [%r5+16];
	ld.shared.f32 	%f56, [%r5];
	add.f32 	%f57, %f55, %f56;
	st.shared.f32 	[%r5], %f57;
$L__BB1_21:
	bar.sync 	0;
	setp.gt.u32 	%p12, %r2, 1;
	@%p12 bra 	$L__BB1_23;
	ld.shared.f32 	%f58, [%r5+8];
	ld.shared.f32 	%f59, [%r5];
	add.f32 	%f60, %f58, %f59;
	st.shared.f32 	[%r5], %f60;
$L__BB1_23:
	bar.sync 	0;
	setp.ne.s32 	%p13, %r2, 0;
	@%p13 bra 	$L__BB1_25;
	ld.shared.f32 	%f61, [_ZZ14exp_sum_kernelPfS_S_iE11shared_data+4];
	ld.shared.f32 	%f62, [%r5];
	add.f32 	%f63, %f61, %f62;
	st.shared.f32 	[%r5], %f63;
$L__BB1_25:
	setp.ne.s32 	%p14, %r2, 0;
	bar.sync 	0;
	@%p14 bra 	$L__BB1_27;
	cvta.to.global.u64 	%rd24, %rd2;
	add.s64 	%rd26, %rd24, %rd6;
	ld.shared.f32 	%f64, [_ZZ14exp_sum_kernelPfS_S_iE11shared_data];
	atom.global.add.f32 	%f65, [%rd26], %f64;
$L__BB1_27:
	ret;

}
	// .globl	_Z14softmax_kernelPfS_S_S_i
.visible .entry _Z14softmax_kernelPfS_S_S_i(
	.param .u64 .ptr .align 1 _Z14softmax_kernelPfS_S_S_i_param_0,
	.param .u64 .ptr .align 1 _Z14softmax_kernelPfS_S_S_i_param_1,
	.param .u64 .ptr .align 1 _Z14softmax_kernelPfS_S_S_i_param_2,
	.param .u64 .ptr .align 1 _Z14softmax_kernelPfS_S_S_i_param_3,
	.param .u32 _Z14softmax_kernelPfS_S_S_i_param_4
)
{
	.reg .pred 	%p<4>;
	.reg .b32 	%r<8>;
	.reg .b32 	%f<9>;
	.reg .b64 	%rd<17>;

	ld.param.u64 	%rd3, [_Z14softmax_kernelPfS_S_S_i_param_0];
	ld.param.u64 	%rd6, [_Z14softmax_kernelPfS_S_S_i_param_1];
	ld.param.u64 	%rd4, [_Z14softmax_kernelPfS_S_S_i_param_2];
	ld.param.u64 	%rd5, [_Z14softmax_kernelPfS_S_S_i_param_3];
	ld.param.u32 	%r3, [_Z14softmax_kernelPfS_S_S_i_param_4];
	cvta.to.global.u64 	%rd1, %rd6;
	mov.u32 	%r4, %ctaid.x;
	mov.u32 	%r5, %ntid.x;
	mov.u32 	%r6, %tid.x;
	mad.lo.s32 	%r1, %r4, %r5, %r6;
	setp.ge.s32 	%p1, %r1, %r3;
	@%p1 bra 	$L__BB2_4;
	cvta.to.global.u64 	%rd7, %rd5;
	cvta.to.global.u64 	%rd8, %rd4;
	mov.u32 	%r7, %ctaid.y;
	mad.lo.s32 	%r2, %r3, %r7, %r1;
	mul.wide.u32 	%rd9, %r7, 4;
	add.s64 	%rd2, %rd8, %rd9;
	add.s64 	%rd10, %rd7, %rd9;
	ld.global.f32 	%f1, [%rd10];
	setp.leu.f32 	%p2, %f1, 0f00000000;
	@%p2 bra 	$L__BB2_3;
	ld.global.f32 	%f3, [%rd2];
	cvta.to.global.u64 	%rd13, %rd3;
	mul.wide.s32 	%rd14, %r2, 4;
	add.s64 	%rd15, %rd13, %rd14;
	ld.global.f32 	%f4, [%rd15];
	sub.f32 	%f5, %f4, %f3;
	mul.f32 	%f6, %f5, 0f3FB8AA3B;
	ex2.approx.f32 	%f7, %f6;
	div.rn.f32 	%f8, %f7, %f1;
	add.s64 	%rd16, %rd1, %rd14;
	st.global.f32 	[%rd16], %f8;
	bra.uni 	$L__BB2_4;
$L__BB2_3:
	setp.eq.s32 	%p3, %r1, 0;
	selp.f32 	%f2, 0f3F800000, 0f00000000, %p3;
	mul.wide.s32 	%rd11, %r2, 4;
	add.s64 	%rd12, %rd1, %rd11;
	st.global.f32 	[%rd12], %f2;
$L__BB2_4:
	ret;

}


// ===== COMPILED SASS (sm_100) =====

	.target	sm_100

	.elftype	@"ET_EXEC"


//--------------------- .note.nv.tkinfo           --------------------------
	.section	.note.nv.tkinfo,"",@"SHT_NOTE"
	.sectionflags	@"SHF_NOTE_NV_TKINFO"
	.tkinfo
        /*0018*/ 	.word	0x00000002
        /*0030*/ 	.string	""
        /*0030*/ 	.string	"ptxas"
        /*0030*/ 	.string	"Cuda compilation tools, release 13.0, V13.0.88"
        /*0030*/ 	.string	"Build cuda_13.0.r13.0/compiler.36424714_0"
        /*0030*/ 	.string	"-arch sm_100 -m 64 "



//--------------------- .note.nv.cuinfo           --------------------------
	.section	.note.nv.cuinfo,"",@"SHT_NOTE"
	.sectionflags	@"SHF_NOTE_NV_CUINFO"
        /*0018*/ 	.short	0x0002
        /*001a*/ 	.short	0x0064
        /*001c*/ 	.short	0x0082
	.zero		2


//--------------------- .nv.info                  --------------------------
	.section	.nv.info,"",@"SHT_CUDA_INFO"
	.align	4


	//----- nvinfo : EIATTR_REGCOUNT
	.align		4
        /*0000*/ 	.byte	0x04, 0x2f
        /*0002*/ 	.short	(.L_1 - .L_0)
	.align		4
.L_0:
        /*0004*/ 	.word	index@(_Z10max_kernelPfS_i)
        /*0008*/ 	.word	0x00000018


	//----- nvinfo : EIATTR_FRAME_SIZE
	.align		4
.L_1:
        /*000c*/ 	.byte	0x04, 0x11
        /*000e*/ 	.short	(.L_3 - .L_2)
	.align		4
.L_2:
        /*0010*/ 	.word	index@(_Z10max_kernelPfS_i)
        /*0014*/ 	.word	0x00000000


	//----- nvinfo : EIATTR_REGCOUNT
	.align		4
.L_3:
        /*0018*/ 	.byte	0x04, 0x2f
        /*001a*/ 	.short	(.L_5 - .L_4)
	.align		4
.L_4:
        /*001c*/ 	.word	index@(_Z14exp_sum_kernelPfS_S_i)
        /*0020*/ 	.word	0x00000016


	//----- nvinfo : EIATTR_FRAME_SIZE
	.align		4
.L_5:
        /*0024*/ 	.byte	0x04, 0x11
        /*0026*/ 	.short	(.L_7 - .L_6)
	.align		4
.L_6:
        /*0028*/ 	.word	index@(_Z14exp_sum_kernelPfS_S_i)
        /*002c*/ 	.word	0x00000000


	//----- nvinfo : EIATTR_REGCOUNT
	.align		4
.L_7:
        /*0030*/ 	.byte	0x04, 0x2f
        /*0032*/ 	.short	(.L_9 - .L_8)
	.align		4
.L_8:
        /*0034*/ 	.word	index@(_Z14softmax_kernelPfS_S_S_i)
        /*0038*/ 	.word	0x00000010


	//----- nvinfo : EIATTR_FRAME_SIZE
	.align		4
.L_9:
        /*003c*/ 	.byte	0x04, 0x11
        /*003e*/ 	.short	(.L_11 - .L_10)
	.align		4
.L_10:
        /*0040*/ 	.word	index@($__internal_0_$__cuda_sm3x_div_rn_noftz_f32_slowpath)
        /*0044*/ 	.word	0x00000000


	//----- nvinfo : EIATTR_FRAME_SIZE
	.align		4
.L_11:
        /*0048*/ 	.byte	0x04, 0x11
        /*004a*/ 	.short	(.L_13 - .L_12)
	.align		4
.L_12:
        /*004c*/ 	.word	index@(_Z14softmax_kernelPfS_S_S_i)
        /*0050*/ 	.word	0x00000000


	//----- nvinfo : EIATTR_MIN_STACK_SIZE
	.align		4
.L_13:
        /*0054*/ 	.byte	0x04, 0x12
        /*0056*/ 	.short	(.L_15 - .L_14)
	.align		4
.L_14:
        /*0058*/ 	.word	index@(_Z14softmax_kernelPfS_S_S_i)
        /*005c*/ 	.word	0x00000000


	//----- nvinfo : EIATTR_MIN_STACK_SIZE
	.align		4
.L_15:
        /*0060*/ 	.byte	0x04, 0x12
        /*0062*/ 	.short	(.L_17 - .L_16)
	.align		4
.L_16:
        /*0064*/ 	.word	index@(_Z14exp_sum_kernelPfS_S_i)
        /*0068*/ 	.word	0x00000000


	//----- nvinfo : EIATTR_MIN_STACK_SIZE
	.align		4
.L_17:
        /*006c*/ 	.byte	0x04, 0x12
        /*006e*/ 	.short	(.L_19 - .L_18)
	.align		4
.L_18:
        /*0070*/ 	.word	index@(_Z10max_kernelPfS_i)
        /*0074*/ 	.word	0x00000000
.L_19:


//--------------------- .nv.compat                --------------------------
	.section	.nv.compat,"",@"SHT_CUDA_COMPAT_INFO"
	.align	4
        /*0000*/ 	.byte	0x02, 0x09, 0x00, 0x00, 0x02, 0x02, 0x01, 0x00, 0x02, 0x05, 0x05, 0x00, 0x03, 0x07, 0x01, 0x01
        /*0010*/ 	.byte	0x02, 0x03, 0x00, 0x00, 0x02, 0x06, 0x01, 0x00, 0x04, 0x0b, 0x08, 0x00, 0x01, 0x00, 0x00, 0x00
        /*0020*/ 	.byte	0x00, 0x00, 0x00, 0x00


//--------------------- .nv.info._Z14softmax_kernelPfS_S_S_i --------------------------
	.section	.nv.info._Z14softmax_kernelPfS_S_S_i,"",@"SHT_CUDA_INFO"
	.sectionflags	@""
	.align	4


	//----- nvinfo : EIATTR_CUDA_API_VERSION
	.align		4
        /*0000*/ 	.byte	0x04, 0x37
        /*0002*/ 	.short	(.L_21 - .L_20)
.L_20:
        /*0004*/ 	.word	0x00000082


	//----- nvinfo : EIATTR_KPARAM_INFO
	.align		4
.L_21:
        /*0008*/ 	.byte	0x04, 0x17
        /*000a*/ 	.short	(.L_23 - .L_22)
.L_22:
        /*000c*/ 	.word	0x00000000
        /*0010*/ 	.short	0x0004
        /*0012*/ 	.short	0x0020
        /*0014*/ 	.byte	0x00, 0xf0, 0x11, 0x00


	//----- nvinfo : EIATTR_KPARAM_INFO
	.align		4
.L_23:
        /*0018*/ 	.byte	0x04, 0x17
        /*001a*/ 	.short	(.L_25 - .L_24)
.L_24:
        /*001c*/ 	.word	0x00000000
        /*0020*/ 	.short	0x0003
        /*0022*/ 	.short	0x0018
        /*0024*/ 	.byte	0x00, 0xf5, 0x21, 0x00


	//----- nvinfo : EIATTR_KPARAM_INFO
	.align		4
.L_25:
        /*0028*/ 	.byte	0x04, 0x17
        /*002a*/ 	.short	(.L_27 - .L_26)
.L_26:
        /*002c*/ 	.word	0x00000000
        /*0030*/ 	.short	0x0002
        /*0032*/ 	.short	0x0010
        /*0034*/ 	.byte	0x00, 0xf5, 0x21, 0x00


	//----- nvinfo : EIATTR_KPARAM_INFO
	.align		4
.L_27:
        /*0038*/ 	.byte	0x04, 0x17
        /*003a*/ 	.short	(.L_29 - .L_28)
.L_28:
        /*003c*/ 	.word	0x00000000
        /*0040*/ 	.short	0x0001
        /*0042*/ 	.short	0x0008
        /*0044*/ 	.byte	0x00, 0xf5, 0x21, 0x00


	//----- nvinfo : EIATTR_KPARAM_INFO
	.align		4
.L_29:
        /*0048*/ 	.byte	0x04, 0x17
        /*004a*/ 	.short	(.L_31 - .L_30)
.L_30:
        /*004c*/ 	.word	0x00000000
        /*0050*/ 	.short	0x0000
        /*0052*/ 	.short	0x0000
        /*0054*/ 	.byte	0x00, 0xf5, 0x21, 0x00


	//----- nvinfo : EIATTR_SPARSE_MMA_MASK
	.align		4
.L_31:
        /*0058*/ 	.byte	0x03, 0x50
        /*005a*/ 	.short	0x0000


	//----- nvinfo : EIATTR_MAXREG_COUNT
	.align		4
        /*005c*/ 	.byte	0x03, 0x1b
        /*005e*/ 	.short	0x00ff


	//----- nvinfo : EIATTR_MERCURY_ISA_VERSION
	.align		4
        /*0060*/ 	.byte	0x03, 0x5f
        /*0062*/ 	.short	0x0101


	//----- nvinfo : EIATTR_VRC_CTA_INIT_COUNT
	.align		4
        /*0064*/ 	.byte	0x02, 0x4a
	.zero		1
	.zero		1


	//----- nvinfo : EIATTR_EXIT_INSTR_OFFSETS
	.align		4
        /*0068*/ 	.byte	0x04, 0x1c
        /*006a*/ 	.short	(.L_33 - .L_32)


	//   ....[0]....
.L_32:
        /*006c*/ 	.word	0x00000070


	//   ....[1]....
        /*0070*/ 	.word	0x000002c0


	//   ....[2]....
        /*0074*/ 	.word	0x00000320


	//----- nvinfo : EIATTR_CRS_STACK_SIZE
	.align		4
.L_33:
        /*0078*/ 	.byte	0x04, 0x1e
        /*007a*/ 	.short	(.L_35 - .L_34)
.L_34:
        /*007c*/ 	.word	0x00000000


	//----- nvinfo : EIATTR_CBANK_PARAM_SIZE
	.align		4
.L_35:
        /*0080*/ 	.byte	0x03, 0x19
        /*0082*/ 	.short	0x0024


	//----- nvinfo : EIATTR_PARAM_CBANK
	.align		4
        /*0084*/ 	.byte	0x04, 0x0a
        /*0086*/ 	.short	(.L_37 - .L_36)
	.align		4
.L_36:
        /*0088*/ 	.word	index@(.nv.constant0._Z14softmax_kernelPfS_S_S_i)
        /*008c*/ 	.short	0x0380
        /*008e*/ 	.short	0x0024


	//----- nvinfo : EIATTR_SW_WAR
	.align		4
.L_37:
        /*0090*/ 	.byte	0x04, 0x36
        /*0092*/ 	.short	(.L_39 - .L_38)
.L_38:
        /*0094*/ 	.word	0x00000008
.L_39:


//--------------------- .nv.info._Z14exp_sum_kernelPfS_S_i --------------------------
	.section	.nv.info._Z14exp_sum_kernelPfS_S_i,"",@"SHT_CUDA_INFO"
	.sectionflags	@""
	.align	4


	//----- nvinfo : EIATTR_CUDA_API_VERSION
	.align		4
        /*0000*/ 	.byte	0x04, 0x37
        /*0002*/ 	.short	(.L_41 - .L_40)
.L_40:
        /*0004*/ 	.word	0x00000082


	//----- nvinfo : EIATTR_KPARAM_INFO
	.align		4
.L_41:
        /*0008*/ 	.byte	0x04, 0x17
        /*000a*/ 	.short	(.L_43 - .L_42)
.L_42:
        /*000c*/ 	.word	0x00000000
        /*0010*/ 	.short	0x0003
        /*0012*/ 	.short	0x0018
        /*0014*/ 	.byte	0x00, 0xf0, 0x11, 0x00


	//----- nvinfo : EIATTR_KPARAM_INFO
	.align		4
.L_43:
        /*0018*/ 	.byte	0x04, 0x17
        /*001a*/ 	.short	(.L_45 - .L_44)
.L_44:
        /*001c*/ 	.word	0x00000000
        /*0020*/ 	.short	0x0002
        /*0022*/ 	.short	0x0010
        /*0024*/ 	.byte	0x00, 0xf5, 0x21, 0x00


	//----- nvinfo : EIATTR_KPARAM_INFO
	.align		4
.L_45:
        /*0028*/ 	.byte	0x04, 0x17
        /*002a*/ 	.short	(.L_47 - .L_46)
.L_46:
        /*002c*/ 	.word	0x00000000
        /*0030*/ 	.short	0x0001
        /*0032*/ 	.short	0x0008
        /*0034*/ 	.byte	0x00, 0xf5, 0x21, 0x00


	//----- nvinfo : EIATTR_KPARAM_INFO
	.align		4
.L_47:
        /*0038*/ 	.byte	0x04, 0x17
        /*003a*/ 	.short	(.L_49 - .L_48)
.L_48:
        /*003c*/ 	.word	0x00000000
        /*0040*/ 	.short	0x0000
        /*0042*/ 	.short	0x0000
        /*0044*/ 	.byte	0x00, 0xf5, 0x21, 0x00


	//----- nvinfo : EIATTR_SPARSE_MMA_MASK
	.align		4
.L_49:
        /*0048*/ 	.byte	0x03, 0x50
        /*004a*/ 	.short	0x0000


	//----- nvinfo : EIATTR_MAXREG_COUNT
	.align		4
        /*004c*/ 	.byte	0x03, 0x1b
        /*004e*/ 	.short	0x00ff


	//----- nvinfo : EIATTR_NUM_BARRIERS
	.align		4
        /*0050*/ 	.byte	0x02, 0x4c
        /*0052*/ 	.byte	0x01
	.zero		1


	//----- nvinfo : EIATTR_MERCURY_ISA_VERSION
	.align		4
        /*0054*/ 	.byte	0x03, 0x5f
        /*0056*/ 	.short	0x0101


	//----- nvinfo : EIATTR_VRC_CTA_INIT_COUNT
	.align		4
        /*0058*/ 	.byte	0x02, 0x4a
	.zero		1
	.zero		1


	//----- nvinfo : EIATTR_EXIT_INSTR_OFFSETS
	.align		4
        /*005c*/ 	.byte	0x04, 0x1c
        /*005e*/ 	.short	(.L_51 - .L_50)


	//   ....[0]....
.L_50:
        /*0060*/ 	.word	0x00000a50


	//   ....[1]....
        /*0064*/ 	.word	0x00000aa0


	//----- nvinfo : EIATTR_CRS_STACK_SIZE
	.align		4
.L_51:
        /*0068*/ 	.byte	0x04, 0x1e
        /*006a*/ 	.short	(.L_53 - .L_52)
.L_52:
        /*006c*/ 	.word	0x00000000


	//----- nvinfo : EIATTR_CBANK_PARAM_SIZE
	.align		4
.L_53:
        /*0070*/ 	.byte	0x03, 0x19
        /*0072*/ 	.short	0x001c


	//----- nvinfo : EIATTR_PARAM_CBANK
	.align		4
        /*0074*/ 	.byte	0x04, 0x0a
        /*0076*/ 	.short	(.L_55 - .L_54)
	.align		4
.L_54:
        /*0078*/ 	.word	index@(.nv.constant0._Z14exp_sum_kernelPfS_S_i)
        /*007c*/ 	.short	0x0380
        /*007e*/ 	.short	0x001c


	//----- nvinfo : EIATTR_SW_WAR
	.align		4
.L_55:
        /*0080*/ 	.byte	0x04, 0x36
        /*0082*/ 	.short	(.L_57 - .L_56)
.L_56:
        /*0084*/ 	.word	0x00000008
.L_57:


//--------------------- .nv.info._Z10max_kernelPfS_i --------------------------
	.section	.nv.info._Z10max_kernelPfS_i,"",@"SHT_CUDA_INFO"
	.sectionflags	@""
	.align	4


	//----- nvinfo : EIATTR_CUDA_API_VERSION
	.align		4
        /*0000*/ 	.byte	0x04, 0x37
        /*0002*/ 	.short	(.L_59 - .L_58)
.L_58:
        /*0004*/ 	.word	0x00000082


	//----- nvinfo : EIATTR_KPARAM_INFO
	.align		4
.L_59:
        /*0008*/ 	.byte	0x04, 0x17
        /*000a*/ 	.short	(.L_61 - .L_60)
.L_60:
        /*000c*/ 	.word	0x00000000
        /*0010*/ 	.short	0x0002
        /*0012*/ 	.short	0x0010
        /*0014*/ 	.byte	0x00, 0xf0, 0x11, 0x00


	//----- nvinfo : EIATTR_KPARAM_INFO
	.align		4
.L_61:
        /*0018*/ 	.byte	0x04, 0x17
        /*001a*/ 	.short	(.L_63 - .L_62)
.L_62:
        /*001c*/ 	.word	0x00000000
        /*0020*/ 	.short	0x0001
        /*0022*/ 	.short	0x0008
        /*0024*/ 	.byte	0x00, 0xf5, 0x21, 0x00


	//----- nvinfo : EIATTR_KPARAM_INFO
	.align		4
.L_63:
        /*0028*/ 	.byte	0x04, 0x17
        /*002a*/ 	.short	(.L_65 - .L_64)
.L_64:
        /*002c*/ 	.word	0x00000000
        /*0030*/ 	.short	0x0000
        /*0032*/ 	.short	0x0000
        /*0034*/ 	.byte	0x00, 0xf5, 0x21, 0x00


	//----- nvinfo : EIATTR_SPARSE_MMA_MASK
	.align		4
.L_65:
        /*0038*/ 	.byte	0x03, 0x50
        /*003a*/ 	.short	0x0000


	//----- nvinfo : EIATTR_MAXREG_COUNT
	.align		4
        /*003c*/ 	.byte	0x03, 0x1b
        /*003e*/ 	.short	0x00ff


	//----- nvinfo : EIATTR_NUM_BARRIERS
	.align		4
        /*0040*/ 	.byte	0x02, 0x4c
        /*0042*/ 	.byte	0x01
	.zero		1


	//----- nvinfo : EIATTR_MERCURY_ISA_VERSION
	.align		4
        /*0044*/ 	.byte	0x03, 0x5f
        /*0046*/ 	.short	0x0101


	//----- nvinfo : EIATTR_VRC_CTA_INIT_COUNT
	.align		4
        /*0048*/ 	.byte	0x02, 0x4a
	.zero		1
	.zero		1


	//----- nvinfo : EIATTR_EXIT_INSTR_OFFSETS
	.align		4
        /*004c*/ 	.byte	0x04, 0x1c
        /*004e*/ 	.short	(.L_67 - .L_66)


	//   ....[0]....
.L_66:
        /*0050*/ 	.word	0x000005e0


	//   ....[1]....
        /*0054*/ 	.word	0x00000630


	//----- nvinfo : EIATTR_CRS_STACK_SIZE
	.align		4
.L_67:
        /*0058*/ 	.byte	0x04, 0x1e
        /*005a*/ 	.short	(.L_69 - .L_68)
.L_68:
        /*005c*/ 	.word	0x00000000


	//----- nvinfo : EIATTR_CBANK_PARAM_SIZE
	.align		4
.L_69:
        /*0060*/ 	.byte	0x03, 0x19
        /*0062*/ 	.short	0x0014


	//----- nvinfo : EIATTR_PARAM_CBANK
	.align		4
        /*0064*/ 	.byte	0x04, 0x0a
        /*0066*/ 	.short	(.L_71 - .L_70)
	.align		4
.L_70:
        /*0068*/ 	.word	index@(.nv.constant0._Z10max_kernelPfS_i)
        /*006c*/ 	.short	0x0380
        /*006e*/ 	.short	0x0014


	//----- nvinfo : EIATTR_SW_WAR
	.align		4
.L_71:
        /*0070*/ 	.byte	0x04, 0x36
        /*0072*/ 	.short	(.L_73 - .L_72)
.L_72:
        /*0074*/ 	.word	0x00000008
.L_73:


//--------------------- .nv.callgraph             --------------------------
	.section	.nv.callgraph,"",@"SHT_CUDA_CALLGRAPH"
	.align	4
	.sectionentsize	8
	.align		4
        /*0000*/ 	.word	0x00000000
	.align		4
        /*0004*/ 	.word	0xffffffff
	.align		4
        /*0008*/ 	.word	0x00000000
	.align		4
        /*000c*/ 	.word	0xfffffffe
	.align		4
        /*0010*/ 	.word	0x00000000
	.align		4
        /*0014*/ 	.word	0xfffffffd
	.align		4
        /*0018*/ 	.word	0x00000000
	.align		4
        /*001c*/ 	.word	0xfffffffc


//--------------------- .text._Z14softmax_kernelPfS_S_S_i --------------------------
	.section	.text._Z14softmax_kernelPfS_S_S_i,"ax",@progbits
	.align	128
        .global         _Z14softmax_kernelPfS_S_S_i
        .type           _Z14softmax_kernelPfS_S_S_i,@function
        .size           _Z14softmax_kernelPfS_S_S_i,(.L_x_21 - _Z14softmax_kernelPfS_S_S_i)
        .other          _Z14softmax_kernelPfS_S_S_i,@"STO_CUDA_ENTRY STV_DEFAULT"
_Z14softmax_kernelPfS_S_S_i:
.text._Z14softmax_kernelPfS_S_S_i:
[----:B------:R-:W-:Y:S01]  /*0000*/  LDC R1, c[0x0][0x37c] ;  /* 0x0000df00ff017b82 */ /* 0x000fe20000000800 */
[----:B------:R-:W0:Y:S07]  /*0010*/  S2R R3, SR_TID.X ;  /* 0x0000000000037919 */ /* 0x000e2e0000002100 */
[----:B------:R-:W0:Y:S01]  /*0020*/  S2UR UR4, SR_CTAID.X ;  /* 0x00000000000479c3 */ /* 0x000e220000002500 */
[----:B------:R-:W1:Y:S07]  /*0030*/  LDCU UR6, c[0x0][0x3a0] ;  /* 0x00007400ff0677ac */ /* 0x000e6e0008000800 */
[----:B------:R-:W0:Y:S02]  /*0040*/  LDC R0, c[0x0][0x360] ;  /* 0x0000d800ff007b82 */ /* 0x000e240000000800 */
[----:B0-----:R-:W-:-:S05]  /*0050*/  IMAD R0, R0, UR4, R3 ;  /* 0x0000000400007c24 */ /* 0x001fca000f8e0203 */
[----:B-1----:R-:W-:-:S13]  /*0060*/  ISETP.GE.AND P0, PT, R0, UR6, PT ;  /* 0x0000000600007c0c */ /* 0x002fda000bf06270 */
[----:B------:R-:W-:Y:S05]  /*0070*/  @P0 EXIT ;  /* 0x000000000000094d */ /* 0x000fea0003800000 */
[----:B------:R-:W0:Y:S01]  /*0080*/  S2R R9, SR_CTAID.Y ;  /* 0x0000000000097919 */ /* 0x000e220000002600 */
[----:B------:R-:W0:Y:S01]  /*0090*/  LDC.64 R6, c[0x0][0x398] ;  /* 0x0000e600ff067b82 */ /* 0x000e220000000a00 */
[----:B------:R-:W1:Y:S07]  /*00a0*/  LDCU.64 UR4, c[0x0][0x358] ;  /* 0x00006b00ff0477ac */ /* 0x000e6e0008000a00 */
[----:B------:R-:W2:Y:S01]  /*00b0*/  LDC.64 R4, c[0x0][0x390] ;  /* 0x0000e400ff047b82 */ /* 0x000ea20000000a00 */
[----:B0-----:R-:W-:-:S05]  /*00c0*/  IMAD.WIDE.U32 R6, R9, 0x4, R6 ;  /* 0x0000000409067825 */ /* 0x001fca00078e0006 */
[----:B-1----:R-:W3:Y:S01]  /*00d0*/  LDG.E R3, desc[UR4][R6.64] ;  /* 0x0000000406037981 */ /* 0x002ee2000c1e1900 */
[----:B--2---:R-:W-:-:S04]  /*00e0*/  IMAD.WIDE.U32 R4, R9, 0x4, R4 ;  /* 0x0000000409047825 */ /* 0x004fc800078e0004 */
[----:B------:R-:W-:Y:S01]  /*00f0*/  IMAD R2, R9, UR6, R0 ;  /* 0x0000000609027c24 */ /* 0x000fe2000f8e0200 */
[----:B---3--:R-:W-:-:S13]  /*0100*/  FSETP.GT.AND P0, PT, R3, RZ, PT ;  /* 0x000000ff0300720b */ /* 0x008fda0003f04000 */
[----:B------:R-:W-:Y:S05]  /*0110*/  @!P0 BRA `(.L_x_0) ;  /* 0x00000000006c8947 */ /* 0x000fea0003800000 */
[----:B------:R-:W0:Y:S01]  /*0120*/  LDC.64 R6, c[0x0][0x380] ;  /* 0x0000e000ff067b82 */ /* 0x000e220000000a00 */
[----:B------:R-:W2:Y:S01]  /*0130*/  LDG.E R4, desc[UR4][R4.64] ;  /* 0x0000000404047981 */ /* 0x000ea2000c1e1900 */
[----:B0-----:R-:W-:-:S06]  /*0140*/  IMAD.WIDE R6, R2, 0x4, R6 ;  /* 0x0000000402067825 */ /* 0x001fcc00078e0206 */
[----:B------:R-:W2:Y:S01]  /*0150*/  LDG.E R7, desc[UR4][R6.64] ;  /* 0x0000000406077981 */ /* 0x000ea2000c1e1900 */
[----:B------:R-:W0:Y:S01]  /*0160*/  MUFU.RCP R10, R3 ;  /* 0x00000003000a7308 */ /* 0x000e220000001000 */
[----:B------:R-:W-:Y:S01]  /*0170*/  BSSY.RECONVERGENT B0, `(.L_x_1) ;  /* 0x0000011000007945 */ /* 0x000fe20003800200 */
[----:B0-----:R-:W-:-:S04]  /*0180*/  FFMA R9, -R3, R10, 1 ;  /* 0x3f80000003097423 */ /* 0x001fc8000000010a */
[----:B------:R-:W-:Y:S01]  /*0190*/  FFMA R9, R10, R9, R10 ;  /* 0x000000090a097223 */ /* 0x000fe2000000000a */
[----:B--2---:R-:W-:-:S04]  /*01a0*/  FADD R0, -R4, R7 ;  /* 0x0000000704007221 */ /* 0x004fc80000000100 */
[----:B------:R-:W-:-:S05]  /*01b0*/  FMUL R8, R0, 1.4426950216293334961 ;  /* 0x3fb8aa3b00087820 */ /* 0x000fca0000400000 */
[----:B------:R-:W-:-:S13]  /*01c0*/  FSETP.GEU.AND P0, PT, R8, -126, PT ;  /* 0xc2fc00000800780b */ /* 0x000fda0003f0e000 */
[----:B------:R-:W-:-:S04]  /*01d0*/  @!P0 FMUL R8, R8, 0.5 ;  /* 0x3f00000008088820 */ /* 0x000fc80000400000 */
[----:B------:R-:W0:Y:S02]  /*01e0*/  MUFU.EX2 R0, R8 ;  /* 0x0000000800007308 */ /* 0x000e240000000800 */
[----:B0-----:R-:W-:-:S06]  /*01f0*/  @!P0 FMUL R0, R0, R0 ;  /* 0x0000000000008220 */ /* 0x001fcc0000400000 */
[----:B------:R-:W0:Y:S01]  /*0200*/  FCHK P0, R0, R3 ;  /* 0x0000000300007302 */ /* 0x000e220000000000 */
[----:B------:R-:W-:-:S04]  /*0210*/  FFMA R4, R0, R9, RZ ;  /* 0x0000000900047223 */ /* 0x000fc800000000ff */
[----:B------:R-:W-:-:S04]  /*0220*/  FFMA R5, -R3, R4, R0 ;  /* 0x0000000403057223 */ /* 0x000fc80000000100 */
[----:B------:R-:W-:Y:S01]  /*0230*/  FFMA R9, R9, R5, R4 ;  /* 0x0000000509097223 */ /* 0x000fe20000000004 */
[----:B0-----:R-:W-:Y:S06]  /*0240*/  @!P0 BRA `(.L_x_2) ;  /* 0x00000000000c8947 */ /* 0x001fec0003800000 */
[----:B------:R-:W-:-:S07]  /*0250*/  MOV R4, 0x270 ;  /* 0x0000027000047802 */ /* 0x000fce0000000f00 */
[----:B------:R-:W-:Y:S05]  /*0260*/  CALL.REL.NOINC `($__internal_0_$__cuda_sm3x_div_rn_noftz_f32_slowpath) ;  /* 0x0000000000307944 */ /* 0x000fea0003c00000 */
[----:B------:R-:W-:-:S07]  /*0270*/  IMAD.MOV.U32 R9, RZ, RZ, R0 ;  /* 0x000000ffff097224 */ /* 0x000fce00078e0000 */
.L_x_2:
[----:B------:R-:W-:Y:S05]  /*0280*/  BSYNC.RECONVERGENT B0 ;  /* 0x0000000000007941 */ /* 0x000fea0003800200 */
.L_x_1:
[----:B------:R-:W0:Y:S02]  /*0290*/  LDC.64 R4, c[0x0][0x388] ;  /* 0x0000e200ff047b82 */ /* 0x000e240000000a00 */
[----:B0-----:R-:W-:-:S05]  /*02a0*/  IMAD.WIDE R2, R2, 0x4, R4 ;  /* 0x0000000402027825 */ /* 0x001fca00078e0204 */
[----:B------:R-:W-:Y:S01]  /*02b0*/  STG.E desc[UR4][R2.64], R9 ;  /* 0x0000000902007986 */ /* 0x000fe2000c101904 */
[----:B------:R-:W-:Y:S05]  /*02c0*/  EXIT ;  /* 0x000000000000794d */ /* 0x000fea0003800000 */
.L_x_0:
[----:B------:R-:W0:Y:S01]  /*02d0*/  LDC.64 R4, c[0x0][0x388] ;  /* 0x0000e200ff047b82 */ /* 0x000e220000000a00 */
[----:B------:R-:W-:-:S04]  /*02e0*/  ISETP.NE.AND P0, PT, R0, RZ, PT ;  /* 0x000000ff0000720c */ /* 0x000fc80003f05270 */
[----:B------:R-:W-:Y:S01]  /*02f0*/  FSEL R3, RZ, 1, P0 ;  /* 0x3f800000ff037808 */ /* 0x000fe20000000000 */
[----:B0-----:R-:W-:-:S05]  /*0300*/  IMAD.WIDE R4, R2, 0x4, R4 ;  /* 0x0000000402047825 */ /* 0x001fca00078e0204 */
[----:B------:R-:W-:Y:S01]  /*0310*/  STG.E desc[UR4][R4.64], R3 ;  /* 0x0000000304007986 */ /* 0x000fe2000c101904 */
[----:B------:R-:W-:Y:S05]  /*0320*/  EXIT ;  /* 0x000000000000794d */ /* 0x000fea0003800000 */
        .weak           $__internal_0_$__cuda_sm3x_div_rn_noftz_f32_slowpath
        .type           $__internal_0_$__cuda_sm3x_div_rn_noftz_f32_slowpath,@function
        .size           $__internal_0_$__cuda_sm3x_div_rn_noftz_f32_slowpath,(.L_x_21 - $__internal_0_$__cuda_sm3x_div_rn_noftz_f32_slowpath)
$__internal_0_$__cuda_sm3x_div_rn_noftz_f32_slowpath:
[--C-:B------:R-:W-:Y:S01]  /*0330*/  SHF.R.U32.HI R6, RZ, 0x17, R3.reuse ;  /* 0x00000017ff067819 */ /* 0x100fe20000011603 */
[----:B------:R-:W-:Y:S01]  /*0340*/  BSSY.RECONVERGENT B1, `(.L_x_3) ;  /* 0x0000064000017945 */ /* 0x000fe20003800200 */
[--C-:B------:R-:W-:Y:S01]  /*0350*/  SHF.R.U32.HI R5, RZ, 0x17, R0.reuse ;  /* 0x00000017ff057819 */ /* 0x100fe20000011600 */
[----:B------:R-:W-:Y:S01]  /*0360*/  IMAD.MOV.U32 R7, RZ, RZ, R0 ;  /* 0x000000ffff077224 */ /* 0x000fe200078e0000 */
[----:B------:R-:W-:Y:S01]  /*0370*/  LOP3.LUT R6, R6, 0xff, RZ, 0xc0, !PT ;  /* 0x000000ff06067812 */ /* 0x000fe200078ec0ff */
[----:B------:R-:W-:Y:S01]  /*0380*/  IMAD.MOV.U32 R8, RZ, RZ, R3 ;  /* 0x000000ffff087224 */ /* 0x000fe200078e0003 */
[----:B------:R-:W-:-:S03]  /*0390*/  LOP3.LUT R5, R5, 0xff, RZ, 0xc0, !PT ;  /* 0x000000ff05057812 */ /* 0x000fc600078ec0ff */
[----:B------:R-:W-:Y:S02]  /*03a0*/  VIADD R11, R6, 0xffffffff ;  /* 0xffffffff060b7836 */ /* 0x000fe40000000000 */
[----:B------:R-:W-:-:S03]  /*03b0*/  VIADD R10, R5, 0xffffffff ;  /* 0xffffffff050a7836 */ /* 0x000fc60000000000 */
[----:B------:R-:W-:-:S04]  /*03c0*/  ISETP.GT.U32.AND P0, PT, R11, 0xfd, PT ;  /* 0x000000fd0b00780c */ /* 0x000fc80003f04070 */
[----:B------:R-:W-:-:S13]  /*03d0*/  ISETP.GT.U32.OR P0, PT, R10, 0xfd, P0 ;  /* 0x000000fd0a00780c */ /* 0x000fda0000704470 */
[----:B------:R-:W-:Y:S01]  /*03e0*/  @!P0 IMAD.MOV.U32 R9, RZ, RZ, RZ ;  /* 0x000000ffff098224 */ /* 0x000fe200078e00ff */
[----:B------:R-:W-:Y:S06]  /*03f0*/  @!P0 BRA `(.L_x_4) ;  /* 0x00000000005c8947 */ /* 0x000fec0003800000 */
[----:B------:R-:W-:Y:S02]  /*0400*/  FSETP.GTU.FTZ.AND P0, PT, |R0|, +INF , PT ;  /* 0x7f8000000000780b */ /* 0x000fe40003f1c200 */
[----:B------:R-:W-:-:S04]  /*0410*/  FSETP.GTU.FTZ.AND P1, PT, |R3|, +INF , PT ;  /* 0x7f8000000300780b */ /* 0x000fc80003f3c200 */
[----:B------:R-:W-:-:S13]  /*0420*/  PLOP3.LUT P0, PT, P0, P1, PT, 0xf8, 0x8f ;  /* 0x00000000008f781c */ /* 0x000fda0000703f70 */
[----:B------:R-:W-:Y:S05]  /*0430*/  @P0 BRA `(.L_x_5) ;  /* 0x00000004004c0947 */ /* 0x000fea0003800000 */
[----:B------:R-:W-:-:S13]  /*0440*/  LOP3.LUT P0, RZ, R8, 0x7fffffff, R7, 0xc8, !PT ;  /* 0x7fffffff08ff7812 */ /* 0x000fda000780c807 */
[----:B------:R-:W-:Y:S05]  /*0450*/  @!P0 BRA `(.L_x_6) ;  /* 0x00000004003c8947 */ /* 0x000fea0003800000 */
[C---:B------:R-:W-:Y:S02]  /*0460*/  FSETP.NEU.FTZ.AND P2, PT, |R0|.reuse, +INF , PT ;  /* 0x7f8000000000780b */ /* 0x040fe40003f5d200 */
[----:B------:R-:W-:Y:S02]  /*0470*/  FSETP.NEU.FTZ.AND P1, PT, |R3|, +INF , PT ;  /* 0x7f8000000300780b */ /* 0x000fe40003f3d200 */
[----:B------:R-:W-:-:S11]  /*0480*/  FSETP.NEU.FTZ.AND P0, PT, |R0|, +INF , PT ;  /* 0x7f8000000000780b */ /* 0x000fd60003f1d200 */
[----:B------:R-:W-:Y:S05]  /*0490*/  @!P1 BRA !P2, `(.L_x_6) ;  /* 0x00000004002c9947 */ /* 0x000fea0005000000 */
[----:B------:R-:W-:-:S04]  /*04a0*/  LOP3.LUT P2, RZ, R7, 0x7fffffff, RZ, 0xc0, !PT ;  /* 0x7fffffff07ff7812 */ /* 0x000fc8000784c0ff */
[----:B------:R-:W-:-:S13]  /*04b0*/  PLOP3.LUT P1, PT, P1, P2, PT, 0x2f, 0xf2 ;  /* 0x0000000000f2781c */ /* 0x000fda0000f24577 */
[----:B------:R-:W-:Y:S05]  /*04c0*/  @P1 BRA `(.L_x_7) ;  /* 0x0000000400181947 */ /* 0x000fea0003800000 */
[----:B------:R-:W-:-:S04]  /*04d0*/  LOP3.LUT P1, RZ, R8, 0x7fffffff, RZ, 0xc0, !PT ;  /* 0x7fffffff08ff7812 */ /* 0x000fc8000782c0ff */
[----:B------:R-:W-:-:S13]  /*04e0*/  PLOP3.LUT P0, PT, P0, P1, PT, 0x2f, 0xf2 ;  /* 0x0000000000f2781c */ /* 0x000fda0000702577 */
[----:B------:R-:W-:Y:S05]  /*04f0*/  @P0 BRA `(.L_x_8) ;  /* 0x0000000400000947 */ /* 0x000fea0003800000 */
[----:B------:R-:W-:Y:S02]  /*0500*/  ISETP.GE.AND P0, PT, R10, RZ, PT ;  /* 0x000000ff0a00720c */ /* 0x000fe40003f06270 */
[----:B------:R-:W-:-:S11]  /*0510*/  ISETP.GE.AND P1, PT, R11, RZ, PT ;  /* 0x000000ff0b00720c */ /* 0x000fd60003f26270 */
[----:B------:R-:W-:Y:S02]  /*0520*/  @P0 IMAD.MOV.U32 R9, RZ, RZ, RZ ;  /* 0x000000ffff090224 */ /* 0x000fe400078e00ff */
[----:B------:R-:W-:Y:S01]  /*0530*/  @!P0 FFMA R7, R0, 1.84467440737095516160e+19, RZ ;  /* 0x5f80000000078823 */ /* 0x000fe200000000ff */
[----:B------:R-:W-:Y:S02]  /*0540*/  @!P0 IMAD.MOV.U32 R9, RZ, RZ, -0x40 ;  /* 0xffffffc0ff098424 */ /* 0x000fe400078e00ff */
[----:B------:R-:W-:Y:S02]  /*0550*/  @!P1 FFMA R8, R3, 1.84467440737095516160e+19, RZ ;  /* 0x5f80000003089823 */ /* 0x000fe400000000ff */
[----:B------:R-:W-:-:S07]  /*0560*/  @!P1 VIADD R9, R9, 0x40 ;  /* 0x0000004009099836 */ /* 0x000fce0000000000 */
.L_x_4:
[----:B------:R-:W-:Y:S01]  /*0570*/  LEA R3, R6, 0xc0800000, 0x17 ;  /* 0xc080000006037811 */ /* 0x000fe200078eb8ff */
[----:B------:R-:W-:Y:S01]  /*0580*/  VIADD R5, R5, 0xffffff81 ;  /* 0xffffff8105057836 */ /* 0x000fe20000000000 */
[----:B------:R-:W-:Y:S03]  /*0590*/  BSSY.RECONVERGENT B2, `(.L_x_9) ;  /* 0x0000035000027945 */ /* 0x000fe60003800200 */
[----:B------:R-:W-:Y:S01]  /*05a0*/  IMAD.IADD R3, R8, 0x1, -R3 ;  /* 0x0000000108037824 */ /* 0x000fe200078e0a03 */
[C---:B------:R-:W-:Y:S01]  /*05b0*/  IADD3 R6, PT, PT, R5.reuse, 0x7f, -R6 ;  /* 0x0000007f05067810 */ /* 0x040fe20007ffe806 */
[----:B------:R-:W-:Y:S02]  /*05c0*/  IMAD R0, R5, -0x800000, R7 ;  /* 0xff80000005007824 */ /* 0x000fe400078e0207 */
[----:B------:R-:W0:Y:S01]  /*05d0*/  MUFU.RCP R8, R3 ;  /* 0x0000000300087308 */ /* 0x000e220000001000 */
[----:B------:R-:W-:Y:S01]  /*05e0*/  FADD.FTZ R11, -R3, -RZ ;  /* 0x800000ff030b7221 */ /* 0x000fe20000010100 */
[----:B------:R-:W-:-:S03]  /*05f0*/  IMAD.IADD R6, R6, 0x1, R9 ;  /* 0x0000000106067824 */ /* 0x000fc600078e0209 */
[----:B0-----:R-:W-:-:S04]  /*0600*/  FFMA R13, R8, R11, 1 ;  /* 0x3f800000080d7423 */ /* 0x001fc8000000000b */
[----:B------:R-:W-:-:S04]  /*0610*/  FFMA R10, R8, R13, R8 ;  /* 0x0000000d080a7223 */ /* 0x000fc80000000008 */
[----:B------:R-:W-:-:S04]  /*0620*/  FFMA R7, R0, R10, RZ ;  /* 0x0000000a00077223 */ /* 0x000fc800000000ff */
[----:B------:R-:W-:-:S04]  /*0630*/  FFMA R8, R11, R7, R0 ;  /* 0x000000070b087223 */ /* 0x000fc80000000000 */
[----:B------:R-:W-:-:S04]  /*0640*/  FFMA R7, R10, R8, R7 ;  /* 0x000000080a077223 */ /* 0x000fc80000000007 */
[----:B------:R-:W-:-:S04]  /*0650*/  FFMA R8, R11, R7, R0 ;  /* 0x000000070b087223 */ /* 0x000fc80000000000 */
[----:B------:R-:W-:-:S05]  /*0660*/  FFMA R0, R10, R8, R7 ;  /* 0x000000080a007223 */ /* 0x000fca0000000007 */
[----:B------:R-:W-:-:S04]  /*0670*/  SHF.R.U32.HI R3, RZ, 0x17, R0 ;  /* 0x00000017ff037819 */ /* 0x000fc80000011600 */
[----:B------:R-:W-:-:S05]  /*0680*/  LOP3.LUT R3, R3, 0xff, RZ, 0xc0, !PT ;  /* 0x000000ff03037812 */ /* 0x000fca00078ec0ff */
[----:B------:R-:W-:-:S04]  /*0690*/  IMAD.IADD R9, R3, 0x1, R6 ;  /* 0x0000000103097824 */ /* 0x000fc800078e0206 */
[----:B------:R-:W-:-:S05]  /*06a0*/  VIADD R3, R9, 0xffffffff ;  /* 0xffffffff09037836 */ /* 0x000fca0000000000 */
[----:B------:R-:W-:-:S13]  /*06b0*/  ISETP.GE.U32.AND P0, PT, R3, 0xfe, PT ;  /* 0x000000fe0300780c */ /* 0x000fda0003f06070 */
[----:B------:R-:W-:Y:S05]  /*06c0*/  @!P0 BRA `(.L_x_10) ;  /* 0x0000000000808947 */ /* 0x000fea0003800000 */
[----:B------:R-:W-:-:S13]  /*06d0*/  ISETP.GT.AND P0, PT, R9, 0xfe, PT ;  /* 0x000000fe0900780c */ /* 0x000fda0003f04270 */
[----:B------:R-:W-:Y:S05]  /*06e0*/  @P0 BRA `(.L_x_11) ;  /* 0x00000000006c0947 */ /* 0x000fea0003800000 */
[----:B------:R-:W-:-:S13]  /*06f0*/  ISETP.GE.AND P0, PT, R9, 0x1, PT ;  /* 0x000000010900780c */ /* 0x000fda0003f06270 */
[----:B------:R-:W-:Y:S05]  /*0700*/  @P0 BRA `(.L_x_12) ;  /* 0x0000000000740947 */ /* 0x000fea0003800000 */
[----:B------:R-:W-:Y:S02]  /*0710*/  ISETP.GE.AND P0, PT, R9, -0x18, PT ;  /* 0xffffffe80900780c */ /* 0x000fe40003f06270 */
[----:B------:R-:W-:-:S11]  /*0720*/  LOP3.LUT R0, R0, 0x80000000, RZ, 0xc0, !PT ;  /* 0x8000000000007812 */ /* 0x000fd600078ec0ff */
[----:B------:R-:W-:Y:S05]  /*0730*/  @!P0 BRA `(.L_x_12) ;  /* 0x0000000000688947 */ /* 0x000fea0003800000 */
[CCC-:B------:R-:W-:Y:S01]  /*0740*/  FFMA.RZ R3, R10.reuse, R8.reuse, R7.reuse ;  /* 0x000000080a037223 */ /* 0x1c0fe2000000c007 */
[CCC-:B------:R-:W-:Y:S01]  /*0750*/  FFMA.RM R6, R10.reuse, R8.reuse, R7.reuse ;  /* 0x000000080a067223 */ /* 0x1c0fe20000004007 */
[C---:B------:R-:W-:Y:S02]  /*0760*/  ISETP.NE.AND P2, PT, R9.reuse, RZ, PT ;  /* 0x000000ff0900720c */ /* 0x040fe40003f45270 */
[----:B------:R-:W-:Y:S02]  /*0770*/  ISETP.NE.AND P1, PT, R9, RZ, PT ;  /* 0x000000ff0900720c */ /* 0x000fe40003f25270 */
[----:B------:R-:W-:Y:S01]  /*0780*/  LOP3.LUT R5, R3, 0x7fffff, RZ, 0xc0, !PT ;  /* 0x007fffff03057812 */ /* 0x000fe200078ec0ff */
[----:B------:R-:W-:Y:S01]  /*0790*/  FFMA.RP R3, R10, R8, R7 ;  /* 0x000000080a037223 */ /* 0x000fe20000008007 */
[----:B------:R-:W-:Y:S02]  /*07a0*/  VIADD R8, R9, 0x20 ;  /* 0x0000002009087836 */ /* 0x000fe40000000000 */
[----:B------:R-:W-:Y:S01]  /*07b0*/  LOP3.LUT R5, R5, 0x800000, RZ, 0xfc, !PT ;  /* 0x0080000005057812 */ /* 0x000fe200078efcff */
[----:B------:R-:W-:Y:S01]  /*07c0*/  IMAD.MOV R7, RZ, RZ, -R9 ;  /* 0x000000ffff077224 */ /* 0x000fe200078e0a09 */
[----:B------:R-:W-:-:S02]  /*07d0*/  FSETP.NEU.FTZ.AND P0, PT, R3, R6, PT ;  /* 0x000000060300720b */ /* 0x000fc40003f1d000 */
[----:B------:R-:W-:Y:S02]  /*07e0*/  SHF.L.U32 R8, R5, R8, RZ ;  /* 0x0000000805087219 */ /* 0x000fe400000006ff */
[----:B------:R-:W-:Y:S02]  /*07f0*/  SEL R6, R7, RZ, P2 ;  /* 0x000000ff07067207 */ /* 0x000fe40001000000 */
[----:B------:R-:W-:Y:S02]  /*0800*/  ISETP.NE.AND P1, PT, R8, RZ, P1 ;  /* 0x000000ff0800720c */ /* 0x000fe40000f25270 */
[----:B------:R-:W-:Y:S02]  /*0810*/  SHF.R.U32.HI R6, RZ, R6, R5 ;  /* 0x00000006ff067219 */ /* 0x000fe40000011605 */
[----:B------:R-:W-:Y:S02]  /*0820*/  PLOP3.LUT P0, PT, P0, P1, PT, 0xf8, 0x8f ;  /* 0x00000000008f781c */ /* 0x000fe40000703f70 */
[----:B------:R-:W-:-:S02]  /*0830*/  SHF.R.U32.HI R8, RZ, 0x1, R6 ;  /* 0x00000001ff087819 */ /* 0x000fc40000011606 */
[----:B------:R-:W-:-:S04]  /*0840*/  SEL R3, RZ, 0x1, !P0 ;  /* 0x00000001ff037807 */ /* 0x000fc80004000000 */
[----:B------:R-:W-:-:S04]  /*0850*/  LOP3.LUT R3, R3, 0x1, R8, 0xf8, !PT ;  /* 0x0000000103037812 */ /* 0x000fc800078ef808 */
[----:B------:R-:W-:-:S05]  /*0860*/  LOP3.LUT R3, R3, R6, RZ, 0xc0, !PT ;  /* 0x0000000603037212 */ /* 0x000fca00078ec0ff */
[----:B------:R-:W-:-:S05]  /*0870*/  IMAD.IADD R3, R8, 0x1, R3 ;  /* 0x0000000108037824 */ /* 0x000fca00078e0203 */
[----:B------:R-:W-:Y:S01]  /*0880*/  LOP3.LUT R0, R3, R0, RZ, 0xfc, !PT ;  /* 0x0000000003007212 */ /* 0x000fe200078efcff */
[----:B------:R-:W-:Y:S06]  /*0890*/  BRA `(.L_x_12) ;  /* 0x0000000000107947 */ /* 0x000fec0003800000 */
.L_x_11:
[----:B------:R-:W-:-:S04]  /*08a0*/  LOP3.LUT R0, R0, 0x80000000, RZ, 0xc0, !PT ;  /* 0x8000000000007812 */ /* 0x000fc800078ec0ff */
[----:B------:R-:W-:Y:S01]  /*08b0*/  LOP3.LUT R0, R0, 0x7f800000, RZ, 0xfc, !PT ;  /* 0x7f80000000007812 */ /* 0x000fe200078efcff */
[----:B------:R-:W-:Y:S06]  /*08c0*/  BRA `(.L_x_12) ;  /* 0x0000000000047947 */ /* 0x000fec0003800000 */
.L_x_10:
[----:B------:R-:W-:-:S07]  /*08d0*/  IMAD R0, R6, 0x800000, R0 ;  /* 0x0080000006007824 */ /* 0x000fce00078e0200 */
.L_x_12:
[----:B------:R-:W-:Y:S05]  /*08e0*/  BSYNC.RECONVERGENT B2 ;  /* 0x0000000000027941 */ /* 0x000fea0003800200 */
.L_x_9:
[----:B------:R-:W-:Y:S05]  /*08f0*/  BRA `(.L_x_13) ;  /* 0x0000000000207947 */ /* 0x000fea0003800000 */
.L_x_8:
[----:B------:R-:W-:-:S04]  /*0900*/  LOP3.LUT R0, R8, 0x80000000, R7, 0x48, !PT ;  /* 0x8000000008007812 */ /* 0x000fc800078e4807 */
[----:B------:R-:W-:Y:S01]  /*0910*/  LOP3.LUT R0, R0, 0x7f800000, RZ, 0xfc, !PT ;  /* 0x7f80000000007812 */ /* 0x000fe200078efcff */
[----:B------:R-:W-:Y:S06]  /*0920*/  BRA `(.L_x_13) ;  /* 0x0000000000147947 */ /* 0x000fec0003800000 */
.L_x_7:
[----:B------:R-:W-:Y:S01]  /*0930*/  LOP3.LUT R0, R8, 0x80000000, R7, 0x48, !PT ;  /* 0x8000000008007812 */ /* 0x000fe200078e4807 */
[----:B------:R-:W-:Y:S06]  /*0940*/  BRA `(.L_x_13) ;  /* 0x00000000000c7947 */ /* 0x000fec0003800000 */
.L_x_6:
[----:B------:R-:W0:Y:S01]  /*0950*/  MUFU.RSQ R0, -QNAN ;  /* 0xffc0000000007908 */ /* 0x000e220000001400 */
[----:B------:R-:W-:Y:S05]  /*0960*/  BRA `(.L_x_13) ;  /* 0x0000000000047947 */ /* 0x000fea0003800000 */
.L_x_5:
[----:B------:R-:W-:-:S07]  /*0970*/  FADD.FTZ R0, R0, R3 ;  /* 0x0000000300007221 */ /* 0x000fce0000010000 */
.L_x_13:
[----:B------:R-:W-:Y:S05]  /*0980*/  BSYNC.RECONVERGENT B1 ;  /* 0x0000000000017941 */ /* 0x000fea0003800200 */
.L_x_3:
[----:B------:R-:W-:-:S04]  /*0990*/  IMAD.MOV.U32 R5, RZ, RZ, 0x0 ;  /* 0x00000000ff057424 */ /* 0x000fc800078e00ff */
[----:B0-----:R-:W-:Y:S05]  /*09a0*/  RET.REL.NODEC R4 `(_Z14softmax_kernelPfS_S_S_i) ;  /* 0xfffffff404947950 */ /* 0x001fea0003c3ffff */
.L_x_14:
[----:B------:R-:W-:-:S00]  /*09b0*/  BRA `(.L_x_14) ;  /* 0xfffffffc00fc7947 */ /* 0x000fc0000383ffff */
[----:B------:R-:W-:-:S00]  /*09c0*/  NOP ;  /* 0x0000000000007918 */ /* 0x000fc00000000000 */
        /* <DEDUP_REMOVED lines=11> */
.L_x_21:


//--------------------- .text._Z14exp_sum_kernelPfS_S_i --------------------------
	.section	.text._Z14exp_sum_kernelPfS_S_i,"ax",@progbits
	.align	128
        .global         _Z14exp_sum_kernelPfS_S_i
        .type           _Z14exp_sum_kernelPfS_S_i,@function
        .size           _Z14exp_sum_kernelPfS_S_i,(.L_x_23 - _Z14exp_sum_kernelPfS_S_i)
        .other          _Z14exp_sum_kernelPfS_S_i,@"STO_CUDA_ENTRY STV_DEFAULT"
_Z14exp_sum_kernelPfS_S_i:
.text._Z14exp_sum_kernelPfS_S_i:
[----:B------:R-:W-:Y:S01]  /*0000*/  LDC R1, c[0x0][0x37c] ;  /* 0x0000df00ff017b82 */ /* 0x000fe20000000800 */
[----:B------:R-:W0:Y:S01]  /*0010*/  S2R R7, SR_CTAID.X ;  /* 0x0000000000077919 */ /* 0x000e220000002500 */
[----:B------:R-:W1:Y:S01]  /*0020*/  LDCU UR8, c[0x0][0x398] ;  /* 0x00007300ff0877ac */ /* 0x000e620008000800 */
[----:B------:R-:W-:Y:S01]  /*0030*/  BSSY.RECONVERGENT B0, `(.L_x_15) ;  /* 0x000007d000007945 */ /* 0x000fe20003800200 */
[----:B------:R-:W-:Y:S01]  /*0040*/  HFMA2 R8, -RZ, RZ, 0, 0 ;  /* 0x00000000ff087431 */ /* 0x000fe200000001ff */
[----:B------:R-:W0:Y:S01]  /*0050*/  S2R R4, SR_TID.X ;  /* 0x0000000000047919 */ /* 0x000e220000002100 */
[----:B------:R-:W2:Y:S01]  /*0060*/  LDCU.64 UR6, c[0x0][0x358] ;  /* 0x00006b00ff0677ac */ /* 0x000ea20008000a00 */
[----:B------:R-:W3:Y:S01]  /*0070*/  S2R R0, SR_CTAID.Y ;  /* 0x0000000000007919 */ /* 0x000ee20000002600 */
[----:B0-----:R-:W-:-:S04]  /*0080*/  LEA R7, R7, R4, 0x8 ;  /* 0x0000000407077211 */ /* 0x001fc800078e40ff */
[----:B-1----:R-:W-:-:S13]  /*0090*/  ISETP.GE.U32.AND P0, PT, R7, UR8, PT ;  /* 0x0000000807007c0c */ /* 0x002fda000bf06070 */
[----:B--23--:R-:W-:Y:S05]  /*00a0*/  @P0 BRA `(.L_x_16) ;  /* 0x0000000400d40947 */ /* 0x00cfea0003800000 */
[----:B------:R-:W0:Y:S01]  /*00b0*/  LDC.64 R2, c[0x0][0x380] ;  /* 0x0000e000ff027b82 */ /* 0x000e220000000a00 */
[----:B------:R-:W-:-:S04]  /*00c0*/  IADD3 R5, PT, PT, R7, 0x20, RZ ;  /* 0x0000002007057810 */ /* 0x000fc80007ffe0ff */
[----:B------:R-:W-:Y:S01]  /*00d0*/  ISETP.GE.U32.AND P1, PT, R5, UR8, PT ;  /* 0x0000000805007c0c */ /* 0x000fe2000bf26070 */
[----:B------:R-:W-:Y:S02]  /*00e0*/  IMAD R5, R0, UR8, R7 ;  /* 0x0000000800057c24 */ /* 0x000fe4000f8e0207 */
[----:B------:R-:W1:Y:S10]  /*00f0*/  LDC.64 R8, c[0x0][0x388] ;  /* 0x0000e200ff087b82 */ /* 0x000e740000000a00 */
[C---:B------:R-:W-:Y:S01]  /*0100*/  @!P1 IADD3 R13, PT, PT, R5.reuse, 0x20, RZ ;  /* 0x00000020050d9810 */ /* 0x040fe20007ffe0ff */
[----:B0-----:R-:W-:-:S04]  /*0110*/  IMAD.WIDE.U32 R10, R5, 0x4, R2 ;  /* 0x00000004050a7825 */ /* 0x001fc800078e0002 */
[----:B------:R-:W-:Y:S02]  /*0120*/  @!P1 IMAD.WIDE.U32 R12, R13, 0x4, R2 ;  /* 0x000000040d0c9825 */ /* 0x000fe400078e0002 */
[----:B------:R0:W2:Y:S02]  /*0130*/  LDG.E R11, desc[UR6][R10.64] ;  /* 0x000000060a0b7981 */ /* 0x0000a4000c1e1900 */
[----:B-1----:R-:W-:Y:S02]  /*0140*/  IMAD.WIDE.U32 R8, R0, 0x4, R8 ;  /* 0x0000000400087825 */ /* 0x002fe400078e0008 */
[----:B------:R1:W3:Y:S04]  /*0150*/  @!P1 LDG.E R13, desc[UR6][R12.64] ;  /* 0x000000060c0d9981 */ /* 0x0002e8000c1e1900 */
[----:B------:R-:W2:Y:S01]  /*0160*/  LDG.E R6, desc[UR6][R8.64] ;  /* 0x0000000608067981 */ /* 0x000ea2000c1e1900 */
[----:B------:R-:W-:-:S04]  /*0170*/  IADD3 R14, PT, PT, R7, 0x40, RZ ;  /* 0x00000040070e7810 */ /* 0x000fc80007ffe0ff */
[----:B------:R-:W-:Y:S02]  /*0180*/  ISETP.GE.U32.AND P6, PT, R14, UR8, PT ;  /* 0x000000080e007c0c */ /* 0x000fe4000bfc6070 */
[----:B------:R-:W-:-:S04]  /*0190*/  IADD3 R15, PT, PT, R7, 0x60, RZ ;  /* 0x00000060070f7810 */ /* 0x000fc80007ffe0ff */
[----:B------:R-:W-:-:S07]  /*01a0*/  ISETP.GE.U32.AND P2, PT, R15, UR8, PT ;  /* 0x000000080f007c0c */ /* 0x000fce000bf46070 */
[----:B------:R-:W-:-:S05]  /*01b0*/  @!P6 IADD3 R15, PT, PT, R5, 0x40, RZ ;  /* 0x00000040050fe810 */ /* 0x000fca0007ffe0ff */
[----:B------:R-:W-:Y:S01]  /*01c0*/  @!P6 IMAD.WIDE.U32 R14, R15, 0x4, R2 ;  /* 0x000000040f0ee825 */ /* 0x000fe200078e0002 */
[----:B------:R-:W-:-:S05]  /*01d0*/  @!P2 IADD3 R17, PT, PT, R5, 0x60, RZ ;  /* 0x000000600511a810 */ /* 0x000fca0007ffe0ff */
[----:B------:R-:W4:Y:S01]  /*01e0*/  @!P6 LDG.E R15, desc[UR6][R14.64] ;  /* 0x000000060e0fe981 */ /* 0x000f22000c1e1900 */
[----:B------:R-:W-:-:S06]  /*01f0*/  @!P2 IMAD.WIDE.U32 R16, R17, 0x4, R2 ;  /* 0x000000041110a825 */ /* 0x000fcc00078e0002 */
[----:B------:R5:W5:Y:S01]  /*0200*/  @!P2 LDG.E R17, desc[UR6][R16.64] ;  /* 0x000000061011a981 */ /* 0x000b62000c1e1900 */
[C---:B0-----:R-:W-:Y:S02]  /*0210*/  IADD3 R10, PT, PT, R7.reuse, 0x80, RZ ;  /* 0x00000080070a7810 */ /* 0x041fe40007ffe0ff */
[----:B------:R-:W-:Y:S02]  /*0220*/  PLOP3.LUT P0, PT, PT, PT, PT, 0x80, 0x8 ;  /* 0x000000000008781c */ /* 0x000fe40003f0f070 */
[----:B-1----:R-:W-:-:S04]  /*0230*/  IADD3 R12, PT, PT, R7, 0xa0, RZ ;  /* 0x000000a0070c7810 */ /* 0x002fc80007ffe0ff */
[----:B------:R-:W-:Y:S01]  /*0240*/  ISETP.GE.U32.AND P5, PT, R12, UR8, PT ;  /* 0x000000080c007c0c */ /* 0x000fe2000bfa6070 */
[----:B--2---:R-:W-:-:S04]  /*0250*/  FADD R11, -R6, R11 ;  /* 0x0000000b060b7221 */ /* 0x004fc80000000100 */
[----:B------:R-:W-:-:S05]  /*0260*/  FMUL R11, R11, 1.4426950216293334961 ;  /* 0x3fb8aa3b0b0b7820 */ /* 0x000fca0000400000 */
[----:B------:R-:W-:-:S13]  /*0270*/  FSETP.GEU.AND P3, PT, R11, -126, PT ;  /* 0xc2fc00000b00780b */ /* 0x000fda0003f6e000 */
[----:B------:R-:W-:-:S04]  /*0280*/  @!P3 FMUL R11, R11, 0.5 ;  /* 0x3f0000000b0bb820 */ /* 0x000fc80000400000 */
[----:B------:R-:W0:Y:S01]  /*0290*/  MUFU.EX2 R8, R11 ;  /* 0x0000000b00087308 */ /* 0x000e220000000800 */
[----:B---3--:R-:W-:-:S04]  /*02a0*/  @!P1 FADD R13, -R6, R13 ;  /* 0x0000000d060d9221 */ /* 0x008fc80000000100 */
[----:B------:R-:W-:Y:S01]  /*02b0*/  @!P1 FMUL R13, R13, 1.4426950216293334961 ;  /* 0x3fb8aa3b0d0d9820 */ /* 0x000fe20000400000 */
[----:B0-----:R-:W-:Y:S01]  /*02c0*/  @!P3 FMUL R8, R8, R8 ;  /* 0x000000080808b220 */ /* 0x001fe20000400000 */
[----:B------:R-:W-:-:S03]  /*02d0*/  ISETP.GE.U32.AND P3, PT, R10, UR8, PT ;  /* 0x000000080a007c0c */ /* 0x000fc6000bf66070 */
[----:B------:R-:W-:-:S04]  /*02e0*/  @!P1 FSETP.GEU.AND P4, PT, R13, -126, PT ;  /* 0xc2fc00000d00980b */ /* 0x000fc80003f8e000 */
[----:B------:R-:W-:-:S06]  /*02f0*/  @!P1 PLOP3.LUT P0, PT, P4, PT, PT, 0x80, 0x8 ;  /* 0x000000000008981c */ /* 0x000fcc000270f070 */
[----:B------:R-:W-:-:S05]  /*0300*/  @!P3 IADD3 R11, PT, PT, R5, 0x80, RZ ;  /* 0x00000080050bb810 */ /* 0x000fca0007ffe0ff */
[----:B------:R-:W-:-:S04]  /*0310*/  @!P3 IMAD.WIDE.U32 R10, R11, 0x4, R2 ;  /* 0x000000040b0ab825 */ /* 0x000fc800078e0002 */
[----:B------:R-:W-:Y:S02]  /*0320*/  @!P0 FMUL R13, R13, 0.5 ;  /* 0x3f0000000d0d8820 */ /* 0x000fe40000400000 */
[----:B------:R-:W2:Y:S02]  /*0330*/  @!P3 LDG.E R11, desc[UR6][R10.64] ;  /* 0x000000060a0bb981 */ /* 0x000ea4000c1e1900 */
[----:B------:R0:W1:Y:S02]  /*0340*/  @!P1 MUFU.EX2 R9, R13 ;  /* 0x0000000d00099308 */ /* 0x0000640000000800 */
[----:B0-----:R-:W-:-:S05]  /*0350*/  @!P5 IADD3 R13, PT, PT, R5, 0xa0, RZ ;  /* 0x000000a0050dd810 */ /* 0x001fca0007ffe0ff */
[----:B------:R-:W-:-:S06]  /*0360*/  @!P5 IMAD.WIDE.U32 R12, R13, 0x4, R2 ;  /* 0x000000040d0cd825 */ /* 0x000fcc00078e0002 */
[----:B------:R-:W3:Y:S01]  /*0370*/  @!P5 LDG.E R13, desc[UR6][R12.64] ;  /* 0x000000060c0dd981 */ /* 0x000ee2000c1e1900 */
[----:B----4-:R-:W-:Y:S01]  /*0380*/  @!P6 FADD R15, -R6, R15 ;  /* 0x0000000f060fe221 */ /* 0x010fe20000000100 */
[----:B-1----:R-:W-:-:S03]  /*0390*/  @!P0 FMUL R9, R9, R9 ;  /* 0x0000000909098220 */ /* 0x002fc60000400000 */
[----:B-----5:R-:W-:Y:S01]  /*03a0*/  @!P6 FMUL R16, R15, 1.4426950216293334961 ;  /* 0x3fb8aa3b0f10e820 */ /* 0x020fe20000400000 */
[----:B------:R-:W-:Y:S01]  /*03b0*/  @!P1 FADD R8, R8, R9 ;  /* 0x0000000908089221 */ /* 0x000fe20000000000 */
[----:B------:R-:W-:-:S03]  /*03c0*/  @!P2 FADD R17, -R6, R17 ;  /* 0x000000110611a221 */ /* 0x000fc60000000100 */
[----:B------:R-:W-:Y:S01]  /*03d0*/  @!P6 FSETP.GEU.AND P1, PT, R16, -126, PT ;  /* 0xc2fc00001000e80b */ /* 0x000fe20003f2e000 */
[----:B------:R-:W-:Y:S01]  /*03e0*/  @!P2 FMUL R17, R17, 1.4426950216293334961 ;  /* 0x3fb8aa3b1111a820 */ /* 0x000fe20000400000 */
[----:B------:R-:W-:Y:S02]  /*03f0*/  PLOP3.LUT P0, PT, PT, PT, PT, 0x80, 0x8 ;  /* 0x000000000008781c */ /* 0x000fe40003f0f070 */
[----:B------:R-:W-:Y:S02]  /*0400*/  @!P6 PLOP3.LUT P0, PT, P1, PT, PT, 0x80, 0x8 ;  /* 0x000000000008e81c */ /* 0x000fe40000f0f070 */
[----:B------:R-:W-:Y:S02]  /*0410*/  @!P2 FSETP.GEU.AND P4, PT, R17, -126, PT ;  /* 0xc2fc00001100a80b */ /* 0x000fe40003f8e000 */
[----:B------:R-:W-:Y:S02]  /*0420*/  PLOP3.LUT P1, PT, PT, PT, PT, 0x80, 0x8 ;  /* 0x000000000008781c */ /* 0x000fe40003f2f070 */
[----:B------:R-:W-:-:S02]  /*0430*/  @!P2 PLOP3.LUT P1, PT, P4, PT, PT, 0x80, 0x8 ;  /* 0x000000000008a81c */ /* 0x000fc4000272f070 */
[----:B------:R-:W-:-:S05]  /*0440*/  IADD3 R9, PT, PT, R7, 0xc0, RZ ;  /* 0x000000c007097810 */ /* 0x000fca0007ffe0ff */
[----:B------:R-:W-:Y:S01]  /*0450*/  @!P0 FMUL R16, R16, 0.5 ;  /* 0x3f00000010108820 */ /* 0x000fe20000400000 */
[----:B------:R-:W-:-:S03]  /*0460*/  ISETP.GE.U32.AND P4, PT, R9, UR8, PT ;  /* 0x0000000809007c0c */ /* 0x000fc6000bf86070 */
[----:B------:R-:W0:Y:S02]  /*0470*/  @!P6 MUFU.EX2 R9, R16 ;  /* 0x000000100009e308 */ /* 0x000e240000000800 */
[----:B------:R-:W-:-:S06]  /*0480*/  @!P1 FMUL R17, R17, 0.5 ;  /* 0x3f00000011119820 */ /* 0x000fcc0000400000 */
[----:B------:R-:W1:Y:S01]  /*0490*/  @!P2 MUFU.EX2 R19, R17 ;  /* 0x000000110013a308 */ /* 0x000e620000000800 */
[----:B0-----:R-:W-:-:S04]  /*04a0*/  @!P0 FMUL R9, R9, R9 ;  /* 0x0000000909098220 */ /* 0x001fc80000400000 */
[----:B------:R-:W-:Y:S01]  /*04b0*/  @!P6 FADD R8, R8, R9 ;  /* 0x000000090808e221 */ /* 0x000fe20000000000 */
[----:B-1----:R-:W-:-:S04]  /*04c0*/  @!P1 FMUL R19, R19, R19 ;  /* 0x0000001313139220 */ /* 0x002fc80000400000 */
[----:B------:R-:W-:Y:S01]  /*04d0*/  @!P2 FADD R8, R8, R19 ;  /* 0x000000130808a221 */ /* 0x000fe20000000000 */
[----:B------:R-:W-:Y:S02]  /*04e0*/  PLOP3.LUT P6, PT, PT, PT, PT, 0x80, 0x8 ;  /* 0x000000000008781c */ /* 0x000fe40003fcf070 */
[----:B------:R-:W-:Y:S02]  /*04f0*/  IADD3 R7, PT, PT, R7, 0xe0, RZ ;  /* 0x000000e007077810 */ /* 0x000fe40007ffe0ff */
[----:B------:R-:W-:-:S05]  /*0500*/  @!P4 IADD3 R15, PT, PT, R5, 0xc0, RZ ;  /* 0x000000c0050fc810 */ /* 0x000fca0007ffe0ff */
[----:B------:R-:W-:-:S06]  /*0510*/  @!P4 IMAD.WIDE.U32 R14, R15, 0x4, R2 ;  /* 0x000000040f0ec825 */ /* 0x000fcc00078e0002 */
[----:B------:R-:W4:Y:S01]  /*0520*/  @!P4 LDG.E R15, desc[UR6][R14.64] ;  /* 0x000000060e0fc981 */ /* 0x000f22000c1e1900 */
[----:B--2---:R-:W-:-:S04]  /*0530*/  @!P3 FADD R9, -R6, R11 ;  /* 0x0000000b0609b221 */ /* 0x004fc80000000100 */
[----:B------:R-:W-:-:S05]  /*0540*/  @!P3 FMUL R9, R9, 1.4426950216293334961 ;  /* 0x3fb8aa3b0909b820 */ /* 0x000fca0000400000 */
[----:B------:R-:W-:-:S04]  /*0550*/  @!P3 FSETP.GEU.AND P2, PT, R9, -126, PT ;  /* 0xc2fc00000900b80b */ /* 0x000fc80003f4e000 */
[----:B------:R-:W-:Y:S01]  /*0560*/  @!P3 PLOP3.LUT P6, PT, P2, PT, PT, 0x80, 0x8 ;  /* 0x000000000008b81c */ /* 0x000fe200017cf070 */
[----:B---3--:R-:W-:-:S03]  /*0570*/  @!P5 FADD R18, -R6, R13 ;  /* 0x0000000d0612d221 */ /* 0x008fc60000000100 */
[----:B------:R-:W-:Y:S02]  /*0580*/  P2R R13, PR, RZ, 0x40 ;  /* 0x00000040ff0d7803 */ /* 0x000fe40000000000 */
[----:B------:R-:W-:-:S13]  /*0590*/  ISETP.GE.U32.AND P6, PT, R7, UR8, PT ;  /* 0x0000000807007c0c */ /* 0x000fda000bfc6070 */
[----:B------:R-:W-:-:S05]  /*05a0*/  @!P6 IADD3 R5, PT, PT, R5, 0xe0, RZ ;  /* 0x000000e00505e810 */ /* 0x000fca0007ffe0ff */
[----:B------:R-:W-:-:S06]  /*05b0*/  @!P6 IMAD.WIDE.U32 R2, R5, 0x4, R2 ;  /* 0x000000040502e825 */ /* 0x000fcc00078e0002 */
[----:B------:R-:W2:Y:S01]  /*05c0*/  @!P6 LDG.E R3, desc[UR6][R2.64] ;  /* 0x000000060203e981 */ /* 0x000ea2000c1e1900 */
[----:B------:R-:W-:Y:S01]  /*05d0*/  @!P5 FMUL R18, R18, 1.4426950216293334961 ;  /* 0x3fb8aa3b1212d820 */ /* 0x000fe20000400000 */
[----:B------:R-:W-:-:S04]  /*05e0*/  PLOP3.LUT P0, PT, PT, PT, PT, 0x80, 0x8 ;  /* 0x000000000008781c */ /* 0x000fc80003f0f070 */
[----:B------:R-:W-:Y:S02]  /*05f0*/  @!P5 FSETP.GEU.AND P1, PT, R18, -126, PT ;  /* 0xc2fc00001200d80b */ /* 0x000fe40003f2e000 */
[----:B------:R-:W-:Y:S02]  /*0600*/  P2R R11, PR, RZ, 0x8 ;  /* 0x00000008ff0b7803 */ /* 0x000fe40000000000 */
[----:B------:R-:W-:Y:S02]  /*0610*/  @!P5 PLOP3.LUT P0, PT, P1, PT, PT, 0x80, 0x8 ;  /* 0x000000000008d81c */ /* 0x000fe40000f0f070 */
[----:B------:R-:W-:Y:S02]  /*0620*/  P2R R12, PR, RZ, 0x20 ;  /* 0x00000020ff0c7803 */ /* 0x000fe40000000000 */
[----:B------:R-:W-:Y:S02]  /*0630*/  ISETP.NE.AND P5, PT, R13, RZ, PT ;  /* 0x000000ff0d00720c */ /* 0x000fe40003fa5270 */
[----:B------:R-:W-:Y:S01]  /*0640*/  PLOP3.LUT P1, PT, PT, PT, PT, 0x80, 0x8 ;  /* 0x000000000008781c */ /* 0x000fe20003f2f070 */
[----:B----4-:R-:W-:-:S04]  /*0650*/  @!P4 FADD R10, -R6, R15 ;  /* 0x0000000f060ac221 */ /* 0x010fc80000000100 */
[----:B------:R-:W-:-:S05]  /*0660*/  @!P4 FMUL R10, R10, 1.4426950216293334961 ;  /* 0x3fb8aa3b0a0ac820 */ /* 0x000fca0000400000 */
[----:B------:R-:W-:-:S04]  /*0670*/  @!P4 FSETP.GEU.AND P2, PT, R10, -126, PT ;  /* 0xc2fc00000a00c80b */ /* 0x000fc80003f4e000 */
[----:B------:R-:W-:Y:S02]  /*0680*/  @!P4 PLOP3.LUT P1, PT, P2, PT, PT, 0x80, 0x8 ;  /* 0x000000000008c81c */ /* 0x000fe4000172f070 */
[----:B------:R-:W-:Y:S01]  /*0690*/  PLOP3.LUT P2, PT, PT, PT, PT, 0x80, 0x8 ;  /* 0x000000000008781c */ /* 0x000fe20003f4f070 */
[----:B------:R-:W-:Y:S01]  /*06a0*/  @!P5 FMUL R9, R9, 0.5 ;  /* 0x3f0000000909d820 */ /* 0x000fe20000400000 */
[----:B------:R-:W-:-:S09]  /*06b0*/  @!P0 FMUL R18, R18, 0.5 ;  /* 0x3f00000012128820 */ /* 0x000fd20000400000 */
[----:B------:R-:W-:Y:S01]  /*06c0*/  @!P1 FMUL R10, R10, 0.5 ;  /* 0x3f0000000a0a9820 */ /* 0x000fe20000400000 */
[----:B--2---:R-:W-:-:S04]  /*06d0*/  @!P6 FADD R6, -R6, R3 ;  /* 0x000000030606e221 */ /* 0x004fc80000000100 */
[----:B------:R-:W-:-:S05]  /*06e0*/  @!P6 FMUL R6, R6, 1.4426950216293334961 ;  /* 0x3fb8aa3b0606e820 */ /* 0x000fca0000400000 */
[----:B------:R-:W-:-:S04]  /*06f0*/  @!P6 FSETP.GEU.AND P3, PT, R6, -126, PT ;  /* 0xc2fc00000600e80b */ /* 0x000fc80003f6e000 */
[----:B------:R-:W-:Y:S02]  /*0700*/  @!P6 PLOP3.LUT P2, PT, P3, PT, PT, 0x80, 0x8 ;  /* 0x000000000008e81c */ /* 0x000fe40001f4f070 */
[----:B------:R-:W-:-:S13]  /*0710*/  ISETP.NE.AND P3, PT, R11, RZ, PT ;  /* 0x000000ff0b00720c */ /* 0x000fda0003f65270 */
[----:B------:R-:W0:Y:S02]  /*0720*/  @!P3 MUFU.EX2 R5, R9 ;  /* 0x000000090005b308 */ /* 0x000e240000000800 */
[----:B0-----:R-:W-:Y:S01]  /*0730*/  @!P5 FMUL R5, R5, R5 ;  /* 0x000000050505d220 */ /* 0x001fe20000400000 */
[----:B------:R-:W-:-:S05]  /*0740*/  ISETP.NE.AND P5, PT, R12, RZ, PT ;  /* 0x000000ff0c00720c */ /* 0x000fca0003fa5270 */
[----:B------:R-:W0:Y:S01]  /*0750*/  @!P4 MUFU.EX2 R3, R10 ;  /* 0x0000000a0003c308 */ /* 0x000e220000000800 */
[----:B------:R-:W-:-:S07]  /*0760*/  @!P2 FMUL R6, R6, 0.5 ;  /* 0x3f0000000606a820 */ /* 0x000fce0000400000 */
[----:B------:R-:W1:Y:S08]  /*0770*/  @!P5 MUFU.EX2 R7, R18 ;  /* 0x000000120007d308 */ /* 0x000e700000000800 */
[----:B------:R-:W2:Y:S01]  /*0780*/  @!P6 MUFU.EX2 R11, R6 ;  /* 0x00000006000be308 */ /* 0x000ea20000000800 */
[----:B------:R-:W-:Y:S01]  /*0790*/  @!P3 FADD R8, R8, R5 ;  /* 0x000000050808b221 */ /* 0x000fe20000000000 */
[----:B0-----:R-:W-:Y:S01]  /*07a0*/  @!P1 FMUL R3, R3, R3 ;  /* 0x0000000303039220 */ /* 0x001fe20000400000 */
[----:B-1----:R-:W-:-:S04]  /*07b0*/  @!P0 FMUL R7, R7, R7 ;  /* 0x0000000707078220 */ /* 0x002fc80000400000 */
[----:B------:R-:W-:Y:S01]  /*07c0*/  @!P5 FADD R8, R8, R7 ;  /* 0x000000070808d221 */ /* 0x000fe20000000000 */
[----:B--2---:R-:W-:-:S03]  /*07d0*/  @!P2 FMUL R11, R11, R11 ;  /* 0x0000000b0b0ba220 */ /* 0x004fc60000400000 */
[----:B------:R-:W-:-:S04]  /*07e0*/  @!P4 FADD R8, R8, R3 ;  /* 0x000000030808c221 */ /* 0x000fc80000000000 */
[----:B------:R-:W-:-:S07]  /*07f0*/  @!P6 FADD R8, R8, R11 ;  /* 0x0000000b0808e221 */ /* 0x000fce0000000000 */
.L_x_16:
[----:B------:R-:W-:Y:S05]  /*0800*/  BSYNC.RECONVERGENT B0 ;  /* 0x0000000000007941 */ /* 0x000fea0003800200 */
.L_x_15:
[----:B------:R-:W0:Y:S01]  /*0810*/  S2UR UR5, SR_CgaCtaId ;  /* 0x00000000000579c3 */ /* 0x000e220000008800 */
[----:B------:R-:W-:Y:S01]  /*0820*/  UMOV UR4, 0x400 ;  /* 0x0000040000047882 */ /* 0x000fe20000000000 */
[C---:B------:R-:W-:Y:S02]  /*0830*/  ISETP.GT.U32.AND P0, PT, R4.reuse, 0xf, PT ;  /* 0x0000000f0400780c */ /* 0x040fe40003f04070 */
[----:B------:R-:W-:Y:S01]  /*0840*/  ISETP.GT.U32.AND P1, PT, R4, 0x7, PT ;  /* 0x000000070400780c */ /* 0x000fe20003f24070 */
[----:B0-----:R-:W-:-:S06]  /*0850*/  ULEA UR4, UR5, UR4, 0x18 ;  /* 0x0000000405047291 */ /* 0x001fcc000f8ec0ff */
[----:B------:R-:W-:-:S05]  /*0860*/  LEA R3, R4, UR4, 0x2 ;  /* 0x0000000404037c11 */ /* 0x000fca000f8e10ff */
[----:B------:R-:W-:Y:S01]  /*0870*/  STS [R3], R8 ;  /* 0x0000000803007388 */ /* 0x000fe20000000800 */
[----:B------:R-:W-:Y:S06]  /*0880*/  BAR.SYNC.DEFER_BLOCKING 0x0 ;  /* 0x0000000000007b1d */ /* 0x000fec0000010000 */
[----:B------:R-:W-:Y:S04]  /*0890*/  @!P0 LDS R2, [R3+0x40] ;  /* 0x0000400003028984 */ /* 0x000fe80000000800 */
[----:B------:R-:W0:Y:S02]  /*08a0*/  @!P0 LDS R5, [R3] ;  /* 0x0000000003058984 */ /* 0x000e240000000800 */
[----:B0-----:R-:W-:-:S05]  /*08b0*/  @!P0 FADD R2, R2, R5 ;  /* 0x0000000502028221 */ /* 0x001fca0000000000 */
[----:B------:R-:W-:Y:S01]  /*08c0*/  @!P0 STS [R3], R2 ;  /* 0x0000000203008388 */ /* 0x000fe20000000800 */
[----:B------:R-:W-:Y:S01]  /*08d0*/  BAR.SYNC.DEFER_BLOCKING 0x0 ;  /* 0x0000000000007b1d */ /* 0x000fe20000010000 */
[----:B------:R-:W-:-:S05]  /*08e0*/  ISETP.GT.U32.AND P0, PT, R4, 0x3, PT ;  /* 0x000000030400780c */ /* 0x000fca0003f04070 */
        /* <DEDUP_REMOVED lines=11> */
[----:B------:R-:W-:-:S05]  /*09a0*/  ISETP.NE.AND P0, PT, R4, RZ, PT ;  /* 0x000000ff0400720c */ /* 0x000fca0003f05270 */
[----:B------:R-:W-:Y:S04]  /*09b0*/  @!P1 LDS R2, [R3+0x8] ;  /* 0x0000080003029984 */ /* 0x000fe80000000800 */
[----:B------:R-:W0:Y:S02]  /*09c0*/  @!P1 LDS R5, [R3] ;  /* 0x0000000003059984 */ /* 0x000e240000000800 */
[----:B0-----:R-:W-:-:S05]  /*09d0*/  @!P1 FADD R2, R2, R5 ;  /* 0x0000000502029221 */ /* 0x001fca0000000000 */
[----:B------:R-:W-:Y:S01]  /*09e0*/  @!P1 STS [R3], R2 ;  /* 0x0000000203009388 */ /* 0x000fe20000000800 */
[----:B------:R-:W-:Y:S06]  /*09f0*/  BAR.SYNC.DEFER_BLOCKING 0x0 ;  /* 0x0000000000007b1d */ /* 0x000fec0000010000 */
[----:B------:R-:W-:Y:S04]  /*0a00*/  @!P0 LDS R4, [UR4+0x4] ;  /* 0x00000404ff048984 */ /* 0x000fe80008000800 */
[----:B------:R-:W0:Y:S02]  /*0a10*/  @!P0 LDS R5, [R3] ;  /* 0x0000000003058984 */ /* 0x000e240000000800 */
[----:B0-----:R-:W-:-:S05]  /*0a20*/  @!P0 FADD R4, R4, R5 ;  /* 0x0000000504048221 */ /* 0x001fca0000000000 */
[----:B------:R0:W-:Y:S01]  /*0a30*/  @!P0 STS [R3], R4 ;  /* 0x0000000403008388 */ /* 0x0001e20000000800 */
[----:B------:R-:W-:Y:S06]  /*0a40*/  BAR.SYNC.DEFER_BLOCKING 0x0 ;  /* 0x0000000000007b1d */ /* 0x000fec0000010000 */
[----:B------:R-:W-:Y:S05]  /*0a50*/  @P0 EXIT ;  /* 0x000000000000094d */ /* 0x000fea0003800000 */
[----:B------:R-:W1:Y:S01]  /*0a60*/  LDS R5, [UR4] ;  /* 0x00000004ff057984 */ /* 0x000e620008000800 */
[----:B0-----:R-:W0:Y:S02]  /*0a70*/  LDC.64 R2, c[0x0][0x390] ;  /* 0x0000e400ff027b82 */ /* 0x001e240000000a00 */
[----:B0-----:R-:W-:-:S05]  /*0a80*/  IMAD.WIDE.U32 R2, R0, 0x4, R2 ;  /* 0x0000000400027825 */ /* 0x001fca00078e0002 */
[----:B-1----:R-:W-:Y:S01]  /*0a90*/  REDG.E.ADD.F32.FTZ.RN.STRONG.GPU desc[UR6][R2.64], R5 ;  /* 0x00000005020079a6 */ /* 0x002fe2000c12f306 */
[----:B------:R-:W-:Y:S05]  /*0aa0*/  EXIT ;  /* 0x000000000000794d */ /* 0x000fea0003800000 */
.L_x_17:
        /* <DEDUP_REMOVED lines=13> */
.L_x_23:


//--------------------- .text._Z10max_kernelPfS_i --------------------------
	.section	.text._Z10max_kernelPfS_i,"ax",@progbits
	.align	128
        .global         _Z10max_kernelPfS_i
        .type           _Z10max_kernelPfS_i,@function
        .size           _Z10max_kernelPfS_i,(.L_x_24 - _Z10max_kernelPfS_i)
        .other          _Z10max_kernelPfS_i,@"STO_CUDA_ENTRY STV_DEFAULT"
_Z10max_kernelPfS_i:
.text._Z10max_kernelPfS_i:
[----:B------:R-:W-:Y:S01]  /*0000*/  LDC R1, c[0x0][0x37c] ;  /* 0x0000df00ff017b82 */ /* 0x000fe20000000800 */
[----:B------:R-:W0:Y:S01]  /*0010*/  S2R R13, SR_CTAID.X ;  /* 0x00000000000d7919 */ /* 0x000e220000002500 */
[----:B------:R-:W1:Y:S01]  /*0020*/  LDCU UR8, c[0x0][0x390] ;  /* 0x00007200ff0877ac */ /* 0x000e620008000800 */
[----:B------:R-:W-:Y:S01]  /*0030*/  BSSY.RECONVERGENT B0, `(.L_x_18) ;  /* 0x0000036000007945 */ /* 0x000fe20003800200 */
[----:B------:R-:W-:Y:S01]  /*0040*/  IMAD.MOV.U32 R5, RZ, RZ, -0x800000 ;  /* 0xff800000ff057424 */ /* 0x000fe200078e00ff */
[----:B------:R-:W0:Y:S01]  /*0050*/  S2R R4, SR_TID.X ;  /* 0x0000000000047919 */ /* 0x000e220000002100 */
[----:B------:R-:W2:Y:S01]  /*0060*/  LDCU.64 UR6, c[0x0][0x358] ;  /* 0x00006b00ff0677ac */ /* 0x000ea20008000a00 */
[----:B------:R-:W3:Y:S01]  /*0070*/  S2R R0, SR_CTAID.Y ;  /* 0x0000000000007919 */ /* 0x000ee20000002600 */
[----:B0-----:R-:W-:-:S05]  /*0080*/  IMAD R13, R13, 0x100, R4 ;  /* 0x000001000d0d7824 */ /* 0x001fca00078e0204 */
[----:B-1----:R-:W-:-:S13]  /*0090*/  ISETP.GE.U32.AND P0, PT, R13, UR8, PT ;  /* 0x000000080d007c0c */ /* 0x002fda000bf06070 */
[----:B--23--:R-:W-:Y:S05]  /*00a0*/  @P0 BRA `(.L_x_19) ;  /* 0x0000000000b80947 */ /* 0x00cfea0003800000 */
[----:B------:R-:W0:Y:S01]  /*00b0*/  LDC.64 R2, c[0x0][0x380] ;  /* 0x0000e000ff027b82 */ /* 0x000e220000000a00 */
[C---:B------:R-:W-:Y:S02]  /*00c0*/  VIADD R5, R13.reuse, 0x20 ;  /* 0x000000200d057836 */ /* 0x040fe40000000000 */
[----:B------:R-:W-:Y:S02]  /*00d0*/  VIADD R6, R13, 0x40 ;  /* 0x000000400d067836 */ /* 0x000fe40000000000 */
[----:B------:R-:W-:Y:S01]  /*00e0*/  IMAD R7, R0, UR8, R13 ;  /* 0x0000000800077c24 */ /* 0x000fe2000f8e020d */
[----:B------:R-:W-:Y:S01]  /*00f0*/  ISETP.GE.U32.AND P0, PT, R5, UR8, PT ;  /* 0x0000000805007c0c */ /* 0x000fe2000bf06070 */
[C---:B------:R-:W-:Y:S01]  /*0100*/  VIADD R5, R13.reuse, 0x60 ;  /* 0x000000600d057836 */ /* 0x040fe20000000000 */
[----:B------:R-:W-:Y:S01]  /*0110*/  ISETP.GE.U32.AND P1, PT, R6, UR8, PT ;  /* 0x0000000806007c0c */ /* 0x000fe2000bf26070 */
[----:B------:R-:W-:-:S03]  /*0120*/  VIADD R6, R13, 0x80 ;  /* 0x000000800d067836 */ /* 0x000fc60000000000 */
[----:B------:R-:W-:Y:S01]  /*0130*/  ISETP.GE.U32.AND P2, PT, R5, UR8, PT ;  /* 0x0000000805007c0c */ /* 0x000fe2000bf46070 */
[C---:B------:R-:W-:Y:S01]  /*0140*/  VIADD R5, R13.reuse, 0xa0 ;  /* 0x000000a00d057836 */ /* 0x040fe20000000000 */
[----:B------:R-:W-:Y:S01]  /*0150*/  ISETP.GE.U32.AND P3, PT, R6, UR8, PT ;  /* 0x0000000806007c0c */ /* 0x000fe2000bf66070 */
[----:B------:R-:W-:-:S03]  /*0160*/  VIADD R6, R13, 0xc0 ;  /* 0x000000c00d067836 */ /* 0x000fc60000000000 */
[----:B------:R-:W-:Y:S01]  /*0170*/  ISETP.GE.U32.AND P4, PT, R5, UR8, PT ;  /* 0x0000000805007c0c */ /* 0x000fe2000bf86070 */
[C---:B------:R-:W-:Y:S01]  /*0180*/  @!P0 VIADD R11, R7.reuse, 0x20 ;  /* 0x00000020070b8836 */ /* 0x040fe20000000000 */
[----:B------:R-:W-:Y:S01]  /*0190*/  ISETP.GE.U32.AND P5, PT, R6, UR8, PT ;  /* 0x0000000806007c0c */ /* 0x000fe2000bfa6070 */
[----:B------:R-:W-:Y:S02]  /*01a0*/  @!P1 VIADD R15, R7, 0x40 ;  /* 0x00000040070f9836 */ /* 0x000fe40000000000 */
[----:B------:R-:W-:Y:S02]  /*01b0*/  VIADD R14, R13, 0xe0 ;  /* 0x000000e00d0e7836 */ /* 0x000fe40000000000 */
[----:B0-----:R-:W-:-:S04]  /*01c0*/  IMAD.WIDE.U32 R8, R7, 0x4, R2 ;  /* 0x0000000407087825 */ /* 0x001fc800078e0002 */
[--C-:B------:R-:W-:Y:S01]  /*01d0*/  @!P0 IMAD.WIDE.U32 R10, R11, 0x4, R2.reuse ;  /* 0x000000040b0a8825 */ /* 0x100fe200078e0002 */
[----:B------:R0:W2:Y:S03]  /*01e0*/  LDG.E R5, desc[UR6][R8.64] ;  /* 0x0000000608057981 */ /* 0x0000a6000c1e1900 */
[----:B------:R-:W-:Y:S01]  /*01f0*/  @!P2 VIADD R17, R7, 0x60 ;  /* 0x000000600711a836 */ /* 0x000fe20000000000 */
[----:B------:R1:W2:Y:S01]  /*0200*/  @!P0 LDG.E R6, desc[UR6][R10.64] ;  /* 0x000000060a068981 */ /* 0x0002a2000c1e1900 */
[----:B------:R-:W-:Y:S01]  /*0210*/  @!P1 IMAD.WIDE.U32 R12, R15, 0x4, R2 ;  /* 0x000000040f0c9825 */ /* 0x000fe200078e0002 */
[----:B------:R-:W-:-:S03]  /*0220*/  ISETP.GE.U32.AND P6, PT, R14, UR8, PT ;  /* 0x000000080e007c0c */ /* 0x000fc6000bfc6070 */
[----:B------:R-:W-:Y:S02]  /*0230*/  @!P3 VIADD R19, R7, 0x80 ;  /* 0x000000800713b836 */ /* 0x000fe40000000000 */
[--C-:B------:R-:W-:Y:S01]  /*0240*/  @!P2 IMAD.WIDE.U32 R14, R17, 0x4, R2.reuse ;  /* 0x00000004110ea825 */ /* 0x100fe200078e0002 */
[----:B------:R-:W3:Y:S03]  /*0250*/  @!P1 LDG.E R12, desc[UR6][R12.64] ;  /* 0x000000060c0c9981 */ /* 0x000ee6000c1e1900 */
[----:B------:R-:W-:Y:S02]  /*0260*/  @!P4 VIADD R21, R7, 0xa0 ;  /* 0x000000a00715c836 */ /* 0x000fe40000000000 */
[----:B------:R-:W-:Y:S01]  /*0270*/  @!P3 IMAD.WIDE.U32 R16, R19, 0x4, R2 ;  /* 0x000000041310b825 */ /* 0x000fe200078e0002 */
[----:B------:R-:W4:Y:S03]  /*0280*/  @!P2 LDG.E R14, desc[UR6][R14.64] ;  /* 0x000000060e0ea981 */ /* 0x000f26000c1e1900 */
[----:B------:R-:W-:-:S02]  /*0290*/  @!P5 VIADD R19, R7, 0xc0 ;  /* 0x000000c00713d836 */ /* 0x000fc40000000000 */
[--C-:B0-----:R-:W-:Y:S01]  /*02a0*/  @!P4 IMAD.WIDE.U32 R8, R21, 0x4, R2.reuse ;  /* 0x000000041508c825 */ /* 0x101fe200078e0002 */
[----:B------:R-:W5:Y:S03]  /*02b0*/  @!P3 LDG.E R16, desc[UR6][R16.64] ;  /* 0x000000061010b981 */ /* 0x000f66000c1e1900 */
[----:B------:R-:W-:Y:S02]  /*02c0*/  @!P6 VIADD R7, R7, 0xe0 ;  /* 0x000000e00707e836 */ /* 0x000fe40000000000 */
[--C-:B-1----:R-:W-:Y:S01]  /*02d0*/  @!P5 IMAD.WIDE.U32 R10, R19, 0x4, R2.reuse ;  /* 0x00000004130ad825 */ /* 0x102fe200078e0002 */
[----:B------:R-:W5:Y:S03]  /*02e0*/  @!P4 LDG.E R8, desc[UR6][R8.64] ;  /* 0x000000060808c981 */ /* 0x000f66000c1e1900 */
[----:B------:R-:W-:-:S02]  /*02f0*/  @!P6 IMAD.WIDE.U32 R2, R7, 0x4, R2 ;  /* 0x000000040702e825 */ /* 0x000fc400078e0002 */
[----:B------:R-:W5:Y:S04]  /*0300*/  @!P5 LDG.E R10, desc[UR6][R10.64] ;  /* 0x000000060a0ad981 */ /* 0x000f68000c1e1900 */
[----:B------:R-:W5:Y:S01]  /*0310*/  @!P6 LDG.E R2, desc[UR6][R2.64] ;  /* 0x000000060202e981 */ /* 0x000f62000c1e1900 */
[----:B--2---:R-:W-:-:S04]  /*0320*/  @!P0 FMNMX R5, R5, R6, !PT ;  /* 0x0000000605058209 */ /* 0x004fc80007800000 */
[----:B---3--:R-:W-:-:S04]  /*0330*/  @!P1 FMNMX R5, R5, R12, !PT ;  /* 0x0000000c05059209 */ /* 0x008fc80007800000 */
[----:B----4-:R-:W-:-:S04]  /*0340*/  @!P2 FMNMX R5, R5, R14, !PT ;  /* 0x0000000e0505a209 */ /* 0x010fc80007800000 */
[----:B-----5:R-:W-:-:S04]  /*0350*/  @!P3 FMNMX R5, R5, R16, !PT ;  /* 0x000000100505b209 */ /* 0x020fc80007800000 */
[----:B------:R-:W-:-:S04]  /*0360*/  @!P4 FMNMX R5, R5, R8, !PT ;  /* 0x000000080505c209 */ /* 0x000fc80007800000 */
[----:B------:R-:W-:-:S04]  /*0370*/  @!P5 FMNMX R5, R5, R10, !PT ;  /* 0x0000000a0505d209 */ /* 0x000fc80007800000 */
[----:B------:R-:W-:-:S07]  /*0380*/  @!P6 FMNMX R5, R5, R2, !PT ;  /* 0x000000020505e209 */ /* 0x000fce0007800000 */
.L_x_19:
[----:B------:R-:W-:Y:S05]  /*0390*/  BSYNC.RECONVERGENT B0 ;  /* 0x0000000000007941 */ /* 0x000fea0003800200 */
.L_x_18:
        /* <DEDUP_REMOVED lines=8> */
[----:B------:R-:W-:Y:S04]  /*0420*/  @!P0 LDS R3, [R2] ;  /* 0x0000000002038984 */ /* 0x000fe80000000800 */
[----:B------:R-:W0:Y:S02]  /*0430*/  @!P0 LDS R6, [R2+0x40] ;  /* 0x0000400002068984 */ /* 0x000e240000000800 */
[----:B0-----:R-:W-:-:S05]  /*0440*/  @!P0 FMNMX R3, R3, R6, !PT ;  /* 0x0000000603038209 */ /* 0x001fca0007800000 */
[----:B------:R-:W-:Y:S01]  /*0450*/  @!P0 STS [R2], R3 ;  /* 0x0000000302008388 */ /* 0x000fe20000000800 */
[----:B------:R-:W-:Y:S01]  /*0460*/  BAR.SYNC.DEFER_BLOCKING 0x0 ;  /* 0x0000000000007b1d */ /* 0x000fe20000010000 */
[----:B------:R-:W-:-:S05]  /*0470*/  ISETP.GT.U32.AND P0, PT, R4, 0x3, PT ;  /* 0x000000030400780c */ /* 0x000fca0003f04070 */
        /* <DEDUP_REMOVED lines=11> */
[----:B------:R-:W-:-:S05]  /*0530*/  ISETP.NE.AND P0, PT, R4, RZ, PT ;  /* 0x000000ff0400720c */ /* 0x000fca0003f05270 */
[----:B------:R-:W-:Y:S04]  /*0540*/  @!P1 LDS R3, [R2] ;  /* 0x0000000002039984 */ /* 0x000fe80000000800 */
[----:B------:R-:W0:Y:S02]  /*0550*/  @!P1 LDS R6, [R2+0x8] ;  /* 0x0000080002069984 */ /* 0x000e240000000800 */
[----:B0-----:R-:W-:-:S05]  /*0560*/  @!P1 FMNMX R3, R3, R6, !PT ;  /* 0x0000000603039209 */ /* 0x001fca0007800000 */
[----:B------:R-:W-:Y:S01]  /*0570*/  @!P1 STS [R2], R3 ;  /* 0x0000000302009388 */ /* 0x000fe20000000800 */
[----:B------:R-:W-:Y:S06]  /*0580*/  BAR.SYNC.DEFER_BLOCKING 0x0 ;  /* 0x0000000000007b1d */ /* 0x000fec0000010000 */
[----:B------:R-:W-:Y:S04]  /*0590*/  @!P0 LDS R4, [R2] ;  /* 0x0000000002048984 */ /* 0x000fe80000000800 */
[----:B------:R-:W0:Y:S02]  /*05a0*/  @!P0 LDS R7, [UR4+0x4] ;  /* 0x00000404ff078984 */ /* 0x000e240008000800 */
[----:B0-----:R-:W-:-:S05]  /*05b0*/  @!P0 FMNMX R7, R4, R7, !PT ;  /* 0x0000000704078209 */ /* 0x001fca0007800000 */
[----:B------:R0:W-:Y:S01]  /*05c0*/  @!P0 STS [R2], R7 ;  /* 0x0000000702008388 */ /* 0x0001e20000000800 */
[----:B------:R-:W-:Y:S06]  /*05d0*/  BAR.SYNC.DEFER_BLOCKING 0x0 ;  /* 0x0000000000007b1d */ /* 0x000fec0000010000 */
[----:B------:R-:W-:Y:S05]  /*05e0*/  @P0 EXIT ;  /* 0x000000000000094d */ /* 0x000fea0003800000 */
[----:B------:R-:W1:Y:S01]  /*05f0*/  LDS R5, [UR4] ;  /* 0x00000004ff057984 */ /* 0x000e620008000800 */
[----:B0-----:R-:W0:Y:S02]  /*0600*/  LDC.64 R2, c[0x0][0x388] ;  /* 0x0000e200ff027b82 */ /* 0x001e240000000a00 */
[----:B0-----:R-:W-:-:S05]  /*0610*/  IMAD.WIDE.U32 R2, R0, 0x4, R2 ;  /* 0x0000000400027825 */ /* 0x001fca00078e0002 */
[----:B-1----:R-:W-:Y:S01]  /*0620*/  REDG.E.MAX.S32.STRONG.GPU desc[UR6][R2.64], R5 ;  /* 0x000000050200798e */ /* 0x002fe2000d12e306 */
[----:B------:R-:W-:Y:S05]  /*0630*/  EXIT ;  /* 0x000000000000794d */ /* 0x000fea0003800000 */
.L_x_20:
        /* <DEDUP_REMOVED lines=12> */
.L_x_24:


//--------------------- .nv.shared.reserved.0     --------------------------
	.section	.nv.shared.reserved.0,"aw",@nobits
	.weak		__nv_reservedSMEM_offset_0_alias
	.size		__nv_reservedSMEM_offset_0_alias, 0, 64
	.other		__nv_reservedSMEM_offset_0_alias,@"STO_CUDA_RESERVED_SHARED STV_DEFAULT"
__nv_reservedSMEM_offset_0_alias:
	.zero		0
	.zero		64


//--------------------- .nv.shared._Z14exp_sum_kernelPfS_S_i --------------------------
	.section	.nv.shared._Z14exp_sum_kernelPfS_S_i,"aw",@nobits
	.sectionflags	@""
	.align	4
.nv.shared._Z14exp_sum_kernelPfS_S_i:
	.zero		1152


//--------------------- .nv.shared._Z10max_kernelPfS_i --------------------------
	.section	.nv.shared._Z10max_kernelPfS_i,"aw",@nobits
	.sectionflags	@""
	.align	4
.nv.shared._Z10max_kernelPfS_i:
	.zero		1152


//--------------------- .nv.constant0._Z14softmax_kernelPfS_S_S_i --------------------------
	.section	.nv.constant0._Z14softmax_kernelPfS_S_S_i,"a",@progbits
	.sectionflags	@""
	.align	4
.nv.constant0._Z14softmax_kernelPfS_S_S_i:
	.zero		932


//--------------------- .nv.constant0._Z14exp_sum_kernelPfS_S_i --------------------------
	.section	.nv.constant0._Z14exp_sum_kernelPfS_S_i,"a",@progbits
	.sectionflags	@""
	.align	4
.nv.constant0._Z14exp_sum_kernelPfS_S_i:
	.zero		924


//--------------------- .nv.constant0._Z10max_kernelPfS_i --------------------------
	.section	.nv.constant0._Z10max_kernelPfS_i,"a",@progbits
	.sectionflags	@""
	.align	4
.nv.constant0._Z10max_kernelPfS_i:
	.zero		916


//--------------------- SYMBOLS --------------------------

	.type		.nv.reservedSmem.offset0,@object
	.size		.nv.reservedSmem.offset0,0x4
	.type		.nv.reservedSmem.cap,@object
	.size		.nv.reservedSmem.cap,0x4
